//
// Generated by NVIDIA NVVM Compiler
//
// Compiler Build ID: CL-36424714
// Cuda compilation tools, release 13.0, V13.0.88
// Based on NVVM 20.0.0
//

.version 9.0
.target sm_100
.address_size 64

	// .globl	_Z18find_object_colourPKhPiS1_
.func  (.param .b64 func_retval0) __internal_accurate_pow
(
	.param .b64 __internal_accurate_pow_param_0
)
;

.visible .entry _Z18find_object_colourPKhPiS1_(
	.param .u64 .ptr .align 1 _Z18find_object_colourPKhPiS1__param_0,
	.param .u64 .ptr .align 1 _Z18find_object_colourPKhPiS1__param_1,
	.param .u64 .ptr .align 1 _Z18find_object_colourPKhPiS1__param_2
)
{
	.reg .pred 	%p<53>;
	.reg .b16 	%rs<129>;
	.reg .b32 	%r<19>;
	.reg .b64 	%rd<19>;

	ld.param.u64 	%rd6, [_Z18find_object_colourPKhPiS1__param_0];
	ld.param.u64 	%rd4, [_Z18find_object_colourPKhPiS1__param_1];
	ld.param.u64 	%rd5, [_Z18find_object_colourPKhPiS1__param_2];
	cvta.to.global.u64 	%rd1, %rd6;
	mov.u32 	%r10, %ctaid.x;
	mov.u32 	%r11, %ntid.x;
	mov.u32 	%r12, %tid.x;
	mad.lo.s32 	%r1, %r10, %r11, %r12;
	setp.gt.s32 	%p1, %r1, 719;
	@%p1 bra 	$L__BB0_12;
	mul.lo.s32 	%r2, %r1, 3840;
	mov.b32 	%r17, 0;
	bra.uni 	$L__BB0_10;
$L__BB0_2:
	ld.global.u8 	%rs73, [%rd2+3];
	ld.global.u8 	%rs74, [%rd2+4];
	ld.global.u8 	%rs77, [%rd2+5];
	setp.gt.u16 	%p31, %rs73, 229;
	max.u16 	%rs80, %rs74, %rs77;
	setp.lt.u16 	%p32, %rs80, 16;
	and.pred  	%p33, %p32, %p31;
	@%p33 bra 	$L__BB0_11;
	ld.global.u8 	%rs81, [%rd2+6];
	ld.global.u8 	%rs82, [%rd2+7];
	ld.global.u8 	%rs85, [%rd2+8];
	setp.gt.u16 	%p34, %rs81, 229;
	max.u16 	%rs88, %rs82, %rs85;
	setp.lt.u16 	%p35, %rs88, 16;
	and.pred  	%p36, %p35, %p34;
	@%p36 bra 	$L__BB0_11;
	ld.global.u8 	%rs89, [%rd2+9];
	ld.global.u8 	%rs90, [%rd2+10];
	ld.global.u8 	%rs93, [%rd2+11];
	setp.gt.u16 	%p37, %rs89, 229;
	max.u16 	%rs96, %rs90, %rs93;
	setp.lt.u16 	%p38, %rs96, 16;
	and.pred  	%p39, %p38, %p37;
	@%p39 bra 	$L__BB0_11;
	ld.global.u8 	%rs97, [%rd2+12];
	ld.global.u8 	%rs98, [%rd2+13];
	ld.global.u8 	%rs101, [%rd2+14];
	setp.gt.u16 	%p40, %rs97, 229;
	max.u16 	%rs104, %rs98, %rs101;
	setp.lt.u16 	%p41, %rs104, 16;
	and.pred  	%p42, %p41, %p40;
	@%p42 bra 	$L__BB0_11;
	ld.global.u8 	%rs105, [%rd2+15];
	ld.global.u8 	%rs106, [%rd2+16];
	ld.global.u8 	%rs109, [%rd2+17];
	setp.gt.u16 	%p43, %rs105, 229;
	max.u16 	%rs112, %rs106, %rs109;
	setp.lt.u16 	%p44, %rs112, 16;
	and.pred  	%p45, %p44, %p43;
	@%p45 bra 	$L__BB0_11;
	ld.global.u8 	%rs113, [%rd2+18];
	ld.global.u8 	%rs114, [%rd2+19];
	ld.global.u8 	%rs117, [%rd2+20];
	setp.gt.u16 	%p46, %rs113, 229;
	max.u16 	%rs120, %rs114, %rs117;
	setp.lt.u16 	%p47, %rs120, 16;
	and.pred  	%p48, %p47, %p46;
	@%p48 bra 	$L__BB0_11;
	ld.global.u8 	%rs121, [%rd2+21];
	ld.global.u8 	%rs122, [%rd2+22];
	ld.global.u8 	%rs125, [%rd2+23];
	setp.gt.u16 	%p49, %rs121, 229;
	max.u16 	%rs128, %rs122, %rs125;
	setp.lt.u16 	%p50, %rs128, 16;
	and.pred  	%p51, %p50, %p49;
	@%p51 bra 	$L__BB0_11;
	add.s32 	%r17, %r17, 8;
	setp.eq.s32 	%p52, %r17, 1280;
	@%p52 bra 	$L__BB0_24;
$L__BB0_10:
	mad.lo.s32 	%r16, %r17, 3, %r2;
	cvt.s64.s32 	%rd15, %r16;
	add.s64 	%rd2, %rd1, %rd15;
	ld.global.u8 	%rs65, [%rd2];
	ld.global.u8 	%rs66, [%rd2+1];
	ld.global.u8 	%rs69, [%rd2+2];
	setp.lt.u16 	%p28, %rs65, 230;
	max.u16 	%rs72, %rs66, %rs69;
	setp.gt.u16 	%p29, %rs72, 15;
	or.pred  	%p30, %p29, %p28;
	@%p30 bra 	$L__BB0_2;
$L__BB0_11:
	cvta.to.global.u64 	%rd16, %rd4;
	mul.wide.s32 	%rd17, %r1, 4;
	add.s64 	%rd18, %rd16, %rd17;
	st.global.u32 	[%rd18], %r1;
	bra.uni 	$L__BB0_24;
$L__BB0_12:
	setp.gt.u32 	%p2, %r1, 1999;
	@%p2 bra 	$L__BB0_24;
	add.s32 	%r5, %r1, -720;
	mul.lo.s32 	%r6, %r5, 3;
	mov.b32 	%r18, 0;
	cvt.u64.u32 	%rd10, %r6;
	bra.uni 	$L__BB0_22;
$L__BB0_14:
	cvt.u64.u32 	%rd9, %r9;
	add.s64 	%rd11, %rd9, %rd10;
	add.s64 	%rd3, %rd1, %rd11;
	ld.global.u8 	%rs9, [%rd3+3840];
	ld.global.u8 	%rs10, [%rd3+3841];
	ld.global.u8 	%rs13, [%rd3+3842];
	setp.gt.u16 	%p6, %rs9, 229;
	max.u16 	%rs16, %rs10, %rs13;
	setp.lt.u16 	%p7, %rs16, 16;
	and.pred  	%p8, %p7, %p6;
	@%p8 bra 	$L__BB0_23;
	ld.global.u8 	%rs17, [%rd3+7680];
	ld.global.u8 	%rs18, [%rd3+7681];
	ld.global.u8 	%rs21, [%rd3+7682];
	setp.gt.u16 	%p9, %rs17, 229;
	max.u16 	%rs24, %rs18, %rs21;
	setp.lt.u16 	%p10, %rs24, 16;
	and.pred  	%p11, %p10, %p9;
	@%p11 bra 	$L__BB0_23;
	ld.global.u8 	%rs25, [%rd3+11520];
	ld.global.u8 	%rs26, [%rd3+11521];
	ld.global.u8 	%rs29, [%rd3+11522];
	setp.gt.u16 	%p12, %rs25, 229;
	max.u16 	%rs32, %rs26, %rs29;
	setp.lt.u16 	%p13, %rs32, 16;
	and.pred  	%p14, %p13, %p12;
	@%p14 bra 	$L__BB0_23;
	ld.global.u8 	%rs33, [%rd3+15360];
	ld.global.u8 	%rs34, [%rd3+15361];
	ld.global.u8 	%rs37, [%rd3+15362];
	setp.gt.u16 	%p15, %rs33, 229;
	max.u16 	%rs40, %rs34, %rs37;
	setp.lt.u16 	%p16, %rs40, 16;
	and.pred  	%p17, %p16, %p15;
	@%p17 bra 	$L__BB0_23;
	ld.global.u8 	%rs41, [%rd3+19200];
	ld.global.u8 	%rs42, [%rd3+19201];
	ld.global.u8 	%rs45, [%rd3+19202];
	setp.gt.u16 	%p18, %rs41, 229;
	max.u16 	%rs48, %rs42, %rs45;
	setp.lt.u16 	%p19, %rs48, 16;
	and.pred  	%p20, %p19, %p18;
	@%p20 bra 	$L__BB0_23;
	ld.global.u8 	%rs49, [%rd3+23040];
	ld.global.u8 	%rs50, [%rd3+23041];
	ld.global.u8 	%rs53, [%rd3+23042];
	setp.gt.u16 	%p21, %rs49, 229;
	max.u16 	%rs56, %rs50, %rs53;
	setp.lt.u16 	%p22, %rs56, 16;
	and.pred  	%p23, %p22, %p21;
	@%p23 bra 	$L__BB0_23;
	ld.global.u8 	%rs57, [%rd3+26880];
	ld.global.u8 	%rs58, [%rd3+26881];
	ld.global.u8 	%rs61, [%rd3+26882];
	setp.gt.u16 	%p24, %rs57, 229;
	max.u16 	%rs64, %rs58, %rs61;
	setp.lt.u16 	%p25, %rs64, 16;
	and.pred  	%p26, %p25, %p24;
	@%p26 bra 	$L__BB0_23;
	add.s32 	%r18, %r18, 8;
	setp.eq.s32 	%p27, %r18, 720;
	@%p27 bra 	$L__BB0_24;
$L__BB0_22:
	mul.lo.s32 	%r9, %r18, 3840;
	add.s32 	%r14, %r9, %r6;
	cvt.u64.u32 	%rd7, %r14;
	add.s64 	%rd8, %rd1, %rd7;
	ld.global.u8 	%rs1, [%rd8];
	ld.global.u8 	%rs2, [%rd8+1];
	ld.global.u8 	%rs5, [%rd8+2];
	setp.lt.u16 	%p3, %rs1, 230;
	max.u16 	%rs8, %rs2, %rs5;
	setp.gt.u16 	%p4, %rs8, 15;
	or.pred  	%p5, %p4, %p3;
	@%p5 bra 	$L__BB0_14;
$L__BB0_23:
	cvta.to.global.u64 	%rd12, %rd5;
	mul.wide.u32 	%rd13, %r5, 4;
	add.s64 	%rd14, %rd12, %rd13;
	st.global.u32 	[%rd14], %r5;
$L__BB0_24:
	ret;

}
	// .globl	_Z13min_max_indexPiS_iiii
.visible .entry _Z13min_max_indexPiS_iiii(
	.param .u64 .ptr .align 1 _Z13min_max_indexPiS_iiii_param_0,
	.param .u64 .ptr .align 1 _Z13min_max_indexPiS_iiii_param_1,
	.param .u32 _Z13min_max_indexPiS_iiii_param_2,
	.param .u32 _Z13min_max_indexPiS_iiii_param_3,
	.param .u32 _Z13min_max_indexPiS_iiii_param_4,
	.param .u32 _Z13min_max_indexPiS_iiii_param_5
)
{
	.reg .pred 	%p<36>;
	.reg .b32 	%r<61>;
	.reg .b64 	%rd<29>;
	.reg .b64 	%fd<55>;

	ld.param.u64 	%rd7, [_Z13min_max_indexPiS_iiii_param_0];
	ld.param.u64 	%rd8, [_Z13min_max_indexPiS_iiii_param_1];
	ld.param.u32 	%r17, [_Z13min_max_indexPiS_iiii_param_2];
	ld.param.u32 	%r18, [_Z13min_max_indexPiS_iiii_param_3];
	ld.param.u32 	%r19, [_Z13min_max_indexPiS_iiii_param_4];
	ld.param.u32 	%r20, [_Z13min_max_indexPiS_iiii_param_5];
	mov.u32 	%r21, %ctaid.x;
	mov.u32 	%r22, %ntid.x;
	mov.u32 	%r23, %tid.x;
	mad.lo.s32 	%r24, %r21, %r22, %r23;
	cvt.rn.f64.s32 	%fd1, %r24;
	mov.f64 	%fd10, 0d4000000000000000;
	{
	.reg .b32 %temp; 
	mov.b64 	{%temp, %r1}, %fd10;
	}
	setp.lt.s32 	%p5, %r1, 0;
	mov.f64 	%fd11, 0d3FF0000000000000;
	{
	.reg .b32 %temp; 
	mov.b64 	{%temp, %r25}, %fd11;
	}
	and.b32  	%r27, %r25, 2146435072;
	setp.eq.s32 	%p6, %r27, 1072693248;
	and.pred  	%p1, %p5, %p6;
	mov.pred 	%p35, -1;
$L__BB1_1:
	mov.pred 	%p2, %p35;
	selp.b64 	%rd9, %rd7, %rd8, %p2;
	cvta.to.global.u64 	%rd1, %rd9;
	selp.b32 	%r2, %r17, %r18, %p2;
	setp.lt.s32 	%p7, %r2, 1;
	@%p7 bra 	$L__BB1_25;
	setp.lt.s32 	%p8, %r1, 0;
	cvt.rn.f64.u32 	%fd2, %r2;
	{
	.reg .b32 %temp; 
	mov.b64 	{%temp, %r29}, %fd2;
	}
	shr.u32 	%r30, %r29, 20;
	and.b32  	%r31, %r30, 2047;
	add.s32 	%r32, %r31, -1012;
	mov.b64 	%rd10, %fd2;
	shl.b64 	%rd11, %rd10, %r32;
	setp.eq.s64 	%p9, %rd11, -9223372036854775808;
	and.pred  	%p3, %p8, %p9;
	selp.b32 	%r33, %r19, %r20, %p2;
	add.s32 	%r34, %r33, -1;
	cvt.rn.f64.s32 	%fd3, %r34;
	neg.s32 	%r58, %r2;
	mov.f64 	%fd54, 0d3FF0000000000000;
	mov.b32 	%r57, 0;
$L__BB1_3:
	setp.ne.s32 	%p10, %r57, 0;
	@%p10 bra 	$L__BB1_11;
	{ // callseq 0, 0
	.param .b64 param0;
	st.param.f64 	[param0], %fd2;
	.param .b64 retval0;
	call.uni (retval0), 
	__internal_accurate_pow, 
	(
	param0
	);
	ld.param.f64 	%fd13, [retval0];
	} // callseq 0
	neg.f64 	%fd15, %fd13;
	selp.f64 	%fd16, %fd15, %fd13, %p3;
	{ // callseq 1, 0
	.param .b64 param0;
	st.param.f64 	[param0], 0d3FF0000000000000;
	.param .b64 retval0;
	call.uni (retval0), 
	__internal_accurate_pow, 
	(
	param0
	);
	ld.param.f64 	%fd17, [retval0];
	} // callseq 1
	neg.f64 	%fd19, %fd17;
	selp.f64 	%fd5, %fd19, %fd17, %p1;
	div.rn.f64 	%fd20, %fd16, %fd5;
	setp.leu.f64 	%p11, %fd20, %fd1;
	@%p11 bra 	$L__BB1_11;
	mul.f64 	%fd52, %fd5, %fd1;
	cvt.rzi.s32.f64 	%r54, %fd52;
	fma.rn.f64 	%fd53, %fd5, 0d3FE0000000000000, %fd52;
	cvt.rzi.s32.f64 	%r55, %fd53;
	mul.wide.s32 	%rd27, %r54, 4;
	add.s64 	%rd2, %rd1, %rd27;
	ld.global.u32 	%r6, [%rd2];
	setp.eq.s32 	%p30, %r6, 0;
	mul.wide.s32 	%rd28, %r55, 4;
	add.s64 	%rd3, %rd1, %rd28;
	@%p30 bra 	$L__BB1_9;
	ld.global.u32 	%r59, [%rd3];
$L__BB1_7:
	setp.ge.s32 	%p32, %r59, %r6;
	@%p32 bra 	$L__BB1_24;
	st.global.u32 	[%rd2], %r59;
	st.global.u32 	[%rd3], %r6;
	bra.uni 	$L__BB1_24;
$L__BB1_9:
	ld.global.u32 	%r8, [%rd3];
	setp.eq.s32 	%p31, %r8, 0;
	mov.b32 	%r59, 0;
	@%p31 bra 	$L__BB1_7;
	st.global.u32 	[%rd2], %r8;
	bra.uni 	$L__BB1_24;
$L__BB1_11:
	setp.lt.s32 	%p12, %r1, 0;
	{ // callseq 2, 0
	.param .b64 param0;
	st.param.f64 	[param0], %fd2;
	.param .b64 retval0;
	call.uni (retval0), 
	__internal_accurate_pow, 
	(
	param0
	);
	ld.param.f64 	%fd21, [retval0];
	} // callseq 2
	neg.f64 	%fd23, %fd21;
	selp.f64 	%fd6, %fd23, %fd21, %p3;
	{
	.reg .b32 %temp; 
	mov.b64 	{%temp, %r35}, %fd54;
	}
	shr.u32 	%r36, %r35, 20;
	and.b32  	%r37, %r36, 2047;
	add.s32 	%r38, %r37, -1012;
	mov.b64 	%rd13, %fd54;
	shl.b64 	%rd14, %rd13, %r38;
	setp.eq.s64 	%p13, %rd14, -9223372036854775808;
	{ // callseq 3, 0
	.param .b64 param0;
	st.param.f64 	[param0], %fd54;
	.param .b64 retval0;
	call.uni (retval0), 
	__internal_accurate_pow, 
	(
	param0
	);
	ld.param.f64 	%fd24, [retval0];
	} // callseq 3
	neg.f64 	%fd26, %fd24;
	selp.f64 	%fd27, %fd26, %fd24, %p13;
	selp.f64 	%fd7, %fd27, %fd24, %p12;
	div.rn.f64 	%fd8, %fd6, %fd7;
	setp.leu.f64 	%p14, %fd8, %fd1;
	@%p14 bra 	$L__BB1_20;
	setp.eq.s32 	%p21, %r57, 0;
	mul.f64 	%fd43, %fd7, %fd1;
	cvt.rzi.s32.f64 	%r47, %fd43;
	cvt.rn.f64.s32 	%fd44, %r57;
	{
	.reg .b32 %temp; 
	mov.b64 	{%temp, %r48}, %fd44;
	}
	shr.u32 	%r49, %r48, 20;
	and.b32  	%r50, %r49, 2047;
	add.s32 	%r51, %r50, -1012;
	mov.b64 	%rd22, %fd44;
	shl.b64 	%rd23, %rd22, %r51;
	setp.eq.s64 	%p23, %rd23, -9223372036854775808;
	{ // callseq 5, 0
	.param .b64 param0;
	st.param.f64 	[param0], %fd44;
	.param .b64 retval0;
	call.uni (retval0), 
	__internal_accurate_pow, 
	(
	param0
	);
	ld.param.f64 	%fd45, [retval0];
	} // callseq 5
	neg.f64 	%fd47, %fd45;
	selp.f64 	%fd48, %fd47, %fd45, %p23;
	selp.f64 	%fd49, %fd48, %fd45, %p12;
	selp.f64 	%fd50, 0d3FF0000000000000, %fd49, %p21;
	add.f64 	%fd51, %fd43, %fd50;
	cvt.rzi.s32.f64 	%r52, %fd51;
	mul.wide.s32 	%rd25, %r47, 4;
	add.s64 	%rd4, %rd1, %rd25;
	ld.global.u32 	%r10, [%rd4];
	setp.eq.s32 	%p24, %r10, 0;
	mul.wide.s32 	%rd26, %r52, 4;
	add.s64 	%rd5, %rd1, %rd26;
	@%p24 bra 	$L__BB1_16;
	ld.global.u32 	%r60, [%rd5];
$L__BB1_14:
	setp.eq.s32 	%p26, %r10, 0;
	setp.ne.s32 	%p27, %r60, 0;
	or.pred  	%p28, %p27, %p26;
	@%p28 bra 	$L__BB1_18;
	st.global.u32 	[%rd5], %r10;
	bra.uni 	$L__BB1_24;
$L__BB1_16:
	ld.global.u32 	%r12, [%rd5];
	setp.eq.s32 	%p25, %r12, 0;
	mov.b32 	%r60, 0;
	@%p25 bra 	$L__BB1_14;
	st.global.u32 	[%rd4], %r12;
	bra.uni 	$L__BB1_24;
$L__BB1_18:
	setp.le.s32 	%p29, %r60, %r10;
	@%p29 bra 	$L__BB1_24;
	st.global.u32 	[%rd5], %r10;
	bra.uni 	$L__BB1_24;
$L__BB1_20:
	setp.gtu.f64 	%p15, %fd8, %fd1;
	@%p15 bra 	$L__BB1_24;
	add.f64 	%fd28, %fd6, %fd6;
	div.rn.f64 	%fd29, %fd28, %fd7;
	setp.leu.f64 	%p16, %fd29, %fd1;
	@%p16 bra 	$L__BB1_24;
	setp.eq.s32 	%p17, %r57, 0;
	sub.f64 	%fd30, %fd1, %fd8;
	cvt.rzi.s32.f64 	%r39, %fd30;
	cvt.rn.f64.s32 	%fd31, %r39;
	mul.f64 	%fd32, %fd7, %fd31;
	cvt.rn.f64.s32 	%fd33, %r57;
	{
	.reg .b32 %temp; 
	mov.b64 	{%temp, %r40}, %fd33;
	}
	shr.u32 	%r41, %r40, 20;
	and.b32  	%r42, %r41, 2047;
	add.s32 	%r43, %r42, -1012;
	mov.b64 	%rd16, %fd33;
	shl.b64 	%rd17, %rd16, %r43;
	setp.eq.s64 	%p19, %rd17, -9223372036854775808;
	{ // callseq 4, 0
	.param .b64 param0;
	st.param.f64 	[param0], %fd33;
	.param .b64 retval0;
	call.uni (retval0), 
	__internal_accurate_pow, 
	(
	param0
	);
	ld.param.f64 	%fd34, [retval0];
	} // callseq 4
	neg.f64 	%fd36, %fd34;
	selp.f64 	%fd37, %fd36, %fd34, %p19;
	selp.f64 	%fd38, %fd37, %fd34, %p12;
	selp.f64 	%fd39, 0d3FF0000000000000, %fd38, %p17;
	add.f64 	%fd40, %fd32, %fd39;
	sub.f64 	%fd41, %fd3, %fd40;
	cvt.rzi.s32.f64 	%r44, %fd41;
	sub.f64 	%fd42, %fd3, %fd32;
	cvt.rzi.s32.f64 	%r45, %fd42;
	mul.wide.s32 	%rd19, %r45, 4;
	add.s64 	%rd6, %rd1, %rd19;
	ld.global.u32 	%r46, [%rd6];
	mul.wide.s32 	%rd20, %r44, 4;
	add.s64 	%rd21, %rd1, %rd20;
	ld.global.u32 	%r14, [%rd21];
	setp.ge.s32 	%p20, %r46, %r14;
	@%p20 bra 	$L__BB1_24;
	st.global.u32 	[%rd6], %r14;
$L__BB1_24:
	bar.sync 	0;
	add.f64 	%fd54, %fd54, 0d3FF0000000000000;
	add.s32 	%r58, %r58, 1;
	setp.ne.s32 	%p33, %r58, 0;
	add.s32 	%r57, %r57, 1;
	@%p33 bra 	$L__BB1_3;
$L__BB1_25:
	mov.pred 	%p35, 0;
	@%p2 bra 	$L__BB1_1;
	ret;

}
.func  (.param .b64 func_retval0) __internal_accurate_pow(
	.param .b64 __internal_accurate_pow_param_0
)
{
	.reg .pred 	%p<8>;
	.reg .b32 	%r<46>;
	.reg .b32 	%f<3>;
	.reg .b64 	%fd<109>;

	ld.param.f64 	%fd10, [__internal_accurate_pow_param_0];
	mov.f64 	%fd11, 0d4000000000000000;
	{
	.reg .b32 %temp; 
	mov.b64 	{%temp, %r8}, %fd11;
	}
	{
	.reg .b32 %temp; 
	mov.b64 	{%r9, %temp}, %fd11;
	}
	shr.u32 	%r10, %r8, 20;
	setp.lt.u32 	%p1, %r8, 1048576;
	mov.f64 	%fd12, 0d4360000000000000;
	{
	.reg .b32 %temp; 
	mov.b64 	{%temp, %r11}, %fd12;
	}
	{
	.reg .b32 %temp; 
	mov.b64 	{%r12, %temp}, %fd12;
	}
	shr.u32 	%r13, %r11, 20;
	add.s32 	%r14, %r13, -54;
	selp.b32 	%r15, %r12, %r9, %p1;
	selp.b32 	%r16, %r11, %r8, %p1;
	selp.b32 	%r1, %r14, %r10, %p1;
	add.s32 	%r45, %r1, -1023;
	and.b32  	%r17, %r16, -2146435073;
	or.b32  	%r18, %r17, 1072693248;
	mov.b64 	%fd107, {%r15, %r18};
	setp.lt.u32 	%p2, %r18, 1073127583;
	@%p2 bra 	$L__BB2_2;
	{
	.reg .b32 %temp; 
	mov.b64 	{%r19, %temp}, %fd107;
	}
	{
	.reg .b32 %temp; 
	mov.b64 	{%temp, %r20}, %fd107;
	}
	add.s32 	%r21, %r20, -1048576;
	mov.b64 	%fd107, {%r19, %r21};
	add.s32 	%r45, %r1, -1022;
$L__BB2_2:
	add.f64 	%fd13, %fd107, 0dBFF0000000000000;
	add.f64 	%fd14, %fd107, 0d3FF0000000000000;
	rcp.approx.ftz.f64 	%fd15, %fd14;
	neg.f64 	%fd16, %fd14;
	fma.rn.f64 	%fd17, %fd16, %fd15, 0d3FF0000000000000;
	fma.rn.f64 	%fd18, %fd17, %fd17, %fd17;
	fma.rn.f64 	%fd19, %fd18, %fd15, %fd15;
	mul.f64 	%fd20, %fd13, %fd19;
	fma.rn.f64 	%fd21, %fd13, %fd19, %fd20;
	mul.f64 	%fd22, %fd21, %fd21;
	fma.rn.f64 	%fd23, %fd22, 0d3EB0F5FF7D2CAFE2, 0d3ED0F5D241AD3B5A;
	fma.rn.f64 	%fd24, %fd23, %fd22, 0d3EF3B20A75488A3F;
	fma.rn.f64 	%fd25, %fd24, %fd22, 0d3F1745CDE4FAECD5;
	fma.rn.f64 	%fd26, %fd25, %fd22, 0d3F3C71C7258A578B;
	fma.rn.f64 	%fd27, %fd26, %fd22, 0d3F6249249242B910;
	fma.rn.f64 	%fd28, %fd27, %fd22, 0d3F89999999999DFB;
	sub.f64 	%fd29, %fd13, %fd21;
	add.f64 	%fd30, %fd29, %fd29;
	neg.f64 	%fd31, %fd21;
	fma.rn.f64 	%fd32, %fd31, %fd13, %fd30;
	mul.f64 	%fd33, %fd19, %fd32;
	fma.rn.f64 	%fd34, %fd22, %fd28, 0d3FB5555555555555;
	mov.f64 	%fd35, 0d3FB5555555555555;
	sub.f64 	%fd36, %fd35, %fd34;
	fma.rn.f64 	%fd37, %fd22, %fd28, %fd36;
	add.f64 	%fd38, %fd37, 0dBC46A4CB00B9E7B0;
	add.f64 	%fd39, %fd34, %fd38;
	sub.f64 	%fd40, %fd34, %fd39;
	add.f64 	%fd41, %fd38, %fd40;
	mul.rn.f64 	%fd42, %fd21, %fd21;
	neg.f64 	%fd43, %fd42;
	fma.rn.f64 	%fd44, %fd21, %fd21, %fd43;
	{
	.reg .b32 %temp; 
	mov.b64 	{%r22, %temp}, %fd33;
	}
	{
	.reg .b32 %temp; 
	mov.b64 	{%temp, %r23}, %fd33;
	}
	add.s32 	%r24, %r23, 1048576;
	mov.b64 	%fd45, {%r22, %r24};
	fma.rn.f64 	%fd46, %fd21, %fd45, %fd44;
	mul.rn.f64 	%fd47, %fd42, %fd21;
	neg.f64 	%fd48, %fd47;
	fma.rn.f64 	%fd49, %fd42, %fd21, %fd48;
	fma.rn.f64 	%fd50, %fd42, %fd33, %fd49;
	fma.rn.f64 	%fd51, %fd46, %fd21, %fd50;
	mul.rn.f64 	%fd52, %fd39, %fd47;
	neg.f64 	%fd53, %fd52;
	fma.rn.f64 	%fd54, %fd39, %fd47, %fd53;
	fma.rn.f64 	%fd55, %fd39, %fd51, %fd54;
	fma.rn.f64 	%fd56, %fd41, %fd47, %fd55;
	add.f64 	%fd57, %fd52, %fd56;
	sub.f64 	%fd58, %fd52, %fd57;
	add.f64 	%fd59, %fd56, %fd58;
	add.f64 	%fd60, %fd21, %fd57;
	sub.f64 	%fd61, %fd21, %fd60;
	add.f64 	%fd62, %fd57, %fd61;
	add.f64 	%fd63, %fd59, %fd62;
	add.f64 	%fd64, %fd33, %fd63;
	add.f64 	%fd65, %fd60, %fd64;
	sub.f64 	%fd66, %fd60, %fd65;
	add.f64 	%fd67, %fd64, %fd66;
	xor.b32  	%r25, %r45, -2147483648;
	mov.b32 	%r26, 1127219200;
	mov.b64 	%fd68, {%r25, %r26};
	mov.b32 	%r27, -2147483648;
	mov.b64 	%fd69, {%r27, %r26};
	sub.f64 	%fd70, %fd68, %fd69;
	fma.rn.f64 	%fd71, %fd70, 0d3FE62E42FEFA39EF, %fd65;
	fma.rn.f64 	%fd72, %fd70, 0dBFE62E42FEFA39EF, %fd71;
	sub.f64 	%fd73, %fd72, %fd65;
	sub.f64 	%fd74, %fd67, %fd73;
	fma.rn.f64 	%fd75, %fd70, 0d3C7ABC9E3B39803F, %fd74;
	add.f64 	%fd76, %fd71, %fd75;
	sub.f64 	%fd77, %fd71, %fd76;
	add.f64 	%fd78, %fd75, %fd77;
	{
	.reg .b32 %temp; 
	mov.b64 	{%temp, %r28}, %fd10;
	}
	{
	.reg .b32 %temp; 
	mov.b64 	{%r29, %temp}, %fd10;
	}
	shl.b32 	%r30, %r28, 1;
	setp.gt.u32 	%p3, %r30, -33554433;
	and.b32  	%r31, %r28, -15728641;
	selp.b32 	%r32, %r31, %r28, %p3;
	mov.b64 	%fd79, {%r29, %r32};
	mul.rn.f64 	%fd80, %fd76, %fd79;
	neg.f64 	%fd81, %fd80;
	fma.rn.f64 	%fd82, %fd76, %fd79, %fd81;
	fma.rn.f64 	%fd83, %fd78, %fd79, %fd82;
	add.f64 	%fd4, %fd80, %fd83;
	sub.f64 	%fd84, %fd80, %fd4;
	add.f64 	%fd5, %fd83, %fd84;
	fma.rn.f64 	%fd85, %fd4, 0d3FF71547652B82FE, 0d4338000000000000;
	{
	.reg .b32 %temp; 
	mov.b64 	{%r5, %temp}, %fd85;
	}
	mov.f64 	%fd86, 0dC338000000000000;
	add.rn.f64 	%fd87, %fd85, %fd86;
	fma.rn.f64 	%fd88, %fd87, 0dBFE62E42FEFA39EF, %fd4;
	fma.rn.f64 	%fd89, %fd87, 0dBC7ABC9E3B39803F, %fd88;
	fma.rn.f64 	%fd90, %fd89, 0d3E5ADE1569CE2BDF, 0d3E928AF3FCA213EA;
	fma.rn.f64 	%fd91, %fd90, %fd89, 0d3EC71DEE62401315;
	fma.rn.f64 	%fd92, %fd91, %fd89, 0d3EFA01997C89EB71;
	fma.rn.f64 	%fd93, %fd92, %fd89, 0d3F2A01A014761F65;
	fma.rn.f64 	%fd94, %fd93, %fd89, 0d3F56C16C1852B7AF;
	fma.rn.f64 	%fd95, %fd94, %fd89, 0d3F81111111122322;
	fma.rn.f64 	%fd96, %fd95, %fd89, 0d3FA55555555502A1;
	fma.rn.f64 	%fd97, %fd96, %fd89, 0d3FC5555555555511;
	fma.rn.f64 	%fd98, %fd97, %fd89, 0d3FE000000000000B;
	fma.rn.f64 	%fd99, %fd98, %fd89, 0d3FF0000000000000;
	fma.rn.f64 	%fd100, %fd99, %fd89, 0d3FF0000000000000;
	{
	.reg .b32 %temp; 
	mov.b64 	{%r6, %temp}, %fd100;
	}
	{
	.reg .b32 %temp; 
	mov.b64 	{%temp, %r7}, %fd100;
	}
	shl.b32 	%r33, %r5, 20;
	add.s32 	%r34, %r33, %r7;
	mov.b64 	%fd108, {%r6, %r34};
	{
	.reg .b32 %temp; 
	mov.b64 	{%temp, %r35}, %fd4;
	}
	mov.b32 	%f2, %r35;
	abs.f32 	%f1, %f2;
	setp.lt.f32 	%p4, %f1, 0f4086232B;
	@%p4 bra 	$L__BB2_5;
	setp.lt.f64 	%p5, %fd4, 0d0000000000000000;
	add.f64 	%fd101, %fd4, 0d7FF0000000000000;
	selp.f64 	%fd108, 0d0000000000000000, %fd101, %p5;
	setp.geu.f32 	%p6, %f1, 0f40874800;
	@%p6 bra 	$L__BB2_5;
	shr.u32 	%r36, %r5, 31;
	add.s32 	%r37, %r5, %r36;
	shr.s32 	%r38, %r37, 1;
	shl.b32 	%r39, %r38, 20;
	add.s32 	%r40, %r7, %r39;
	mov.b64 	%fd102, {%r6, %r40};
	sub.s32 	%r41, %r5, %r38;
	shl.b32 	%r42, %r41, 20;
	add.s32 	%r43, %r42, 1072693248;
	mov.b32 	%r44, 0;
	mov.b64 	%fd103, {%r44, %r43};
	mul.f64 	%fd108, %fd103, %fd102;
$L__BB2_5:
	abs.f64 	%fd104, %fd108;
	setp.eq.f64 	%p7, %fd104, 0d7FF0000000000000;
	fma.rn.f64 	%fd105, %fd108, %fd5, %fd108;
	selp.f64 	%fd106, %fd108, %fd105, %p7;
	st.param.f64 	[func_retval0], %fd106;
	ret;

}


// ===== COMPILED SASS (sm_100) =====

	.target	sm_100

	.elftype	@"ET_EXEC"


//--------------------- .note.nv.tkinfo           --------------------------
	.section	.note.nv.tkinfo,"",@"SHT_NOTE"
	.sectionflags	@"SHF_NOTE_NV_TKINFO"
	.tkinfo
        /*0018*/ 	.word	0x00000002
        /*0030*/ 	.string	""
        /*0030*/ 	.string	"ptxas"
        /*0030*/ 	.string	"Cuda compilation tools, release 13.0, V13.0.88"
        /*0030*/ 	.string	"Build cuda_13.0.r13.0/compiler.36424714_0"
        /*0030*/ 	.string	"-arch sm_100 -m 64 "



//--------------------- .note.nv.cuinfo           --------------------------
	.section	.note.nv.cuinfo,"",@"SHT_NOTE"
	.sectionflags	@"SHF_NOTE_NV_CUINFO"
        /*0018*/ 	.short	0x0002
        /*001a*/ 	.short	0x0064
        /*001c*/ 	.short	0x0082
	.zero		2


//--------------------- .nv.info                  --------------------------
	.section	.nv.info,"",@"SHT_CUDA_INFO"
	.align	4


	//----- nvinfo : EIATTR_REGCOUNT
	.align		4
        /*0000*/ 	.byte	0x04, 0x2f
        /*0002*/ 	.short	(.L_1 - .L_0)
	.align		4
.L_0:
        /*0004*/ 	.word	index@(_Z18find_object_colourPKhPiS1_)
        /*0008*/ 	.word	0x0000000f


	//----- nvinfo : EIATTR_FRAME_SIZE
	.align		4
.L_1:
        /*000c*/ 	.byte	0x04, 0x11
        /*000e*/ 	.short	(.L_3 - .L_2)
	.align		4
.L_2:
        /*0010*/ 	.word	index@(_Z18find_object_colourPKhPiS1_)
        /*0014*/ 	.word	0x00000000


	//----- nvinfo : EIATTR_REGCOUNT
	.align		4
.L_3:
        /*0018*/ 	.byte	0x04, 0x2f
        /*001a*/ 	.short	(.L_5 - .L_4)
	.align		4
.L_4:
        /*001c*/ 	.word	index@(_Z13min_max_indexPiS_iiii)
        /*0020*/ 	.word	0x00000027


	//----- nvinfo : EIATTR_FRAME_SIZE
	.align		4
.L_5:
        /*0024*/ 	.byte	0x04, 0x11
        /*0026*/ 	.short	(.L_7 - .L_6)
	.align		4
.L_6:
        /*0028*/ 	.word	index@($_Z13min_max_indexPiS_iiii$__internal_accurate_pow)
        /*002c*/ 	.word	0x00000000


	//----- nvinfo : EIATTR_FRAME_SIZE
	.align		4
.L_7:
        /*0030*/ 	.byte	0x04, 0x11
        /*0032*/ 	.short	(.L_9 - .L_8)
	.align		4
.L_8:
        /*0034*/ 	.word	index@($__internal_0_$__cuda_sm20_div_rn_f64_full)
        /*0038*/ 	.word	0x00000000


	//----- nvinfo : EIATTR_FRAME_SIZE
	.align		4
.L_9:
        /*003c*/ 	.byte	0x04, 0x11
        /*003e*/ 	.short	(.L_11 - .L_10)
	.align		4
.L_10:
        /*0040*/ 	.word	index@(_Z13min_max_indexPiS_iiii)
        /*0044*/ 	.word	0x00000000


	//----- nvinfo : EIATTR_MIN_STACK_SIZE
	.align		4
.L_11:
        /*0048*/ 	.byte	0x04, 0x12
        /*004a*/ 	.short	(.L_13 - .L_12)
	.align		4
.L_12:
        /*004c*/ 	.word	index@(_Z13min_max_indexPiS_iiii)
        /*0050*/ 	.word	0x00000000


	//----- nvinfo : EIATTR_MIN_STACK_SIZE
	.align		4
.L_13:
        /*0054*/ 	.byte	0x04, 0x12
        /*0056*/ 	.short	(.L_15 - .L_14)
	.align		4
.L_14:
        /*0058*/ 	.word	index@(_Z18find_object_colourPKhPiS1_)
        /*005c*/ 	.word	0x00000000
.L_15:


//--------------------- .nv.compat                --------------------------
	.section	.nv.compat,"",@"SHT_CUDA_COMPAT_INFO"
	.align	4
        /*0000*/ 	.byte	0x02, 0x09, 0x00, 0x00, 0x02, 0x02, 0x01, 0x00, 0x02, 0x05, 0x05, 0x00, 0x03, 0x07, 0x01, 0x01
        /*0010*/ 	.byte	0x02, 0x03, 0x00, 0x00, 0x02, 0x06, 0x01, 0x00, 0x04, 0x0b, 0x08, 0x00, 0x01, 0x00, 0x00, 0x00
        /*0020*/ 	.byte	0x00, 0x00, 0x00, 0x00


//--------------------- .nv.info._Z13min_max_indexPiS_iiii --------------------------
	.section	.nv.info._Z13min_max_indexPiS_iiii,"",@"SHT_CUDA_INFO"
	.sectionflags	@""
	.align	4


	//----- nvinfo : EIATTR_CUDA_API_VERSION
	.align		4
        /*0000*/ 	.byte	0x04, 0x37
        /*0002*/ 	.short	(.L_17 - .L_16)
.L_16:
        /*0004*/ 	.word	0x00000082


	//----- nvinfo : EIATTR_KPARAM_INFO
	.align		4
.L_17:
        /*0008*/ 	.byte	0x04, 0x17
        /*000a*/ 	.short	(.L_19 - .L_18)
.L_18:
        /*000c*/ 	.word	0x00000000
        /*0010*/ 	.short	0x0005
        /*0012*/ 	.short	0x001c
        /*0014*/ 	.byte	0x00, 0xf0, 0x11, 0x00


	//----- nvinfo : EIATTR_KPARAM_INFO
	.align		4
.L_19:
        /*0018*/ 	.byte	0x04, 0x17
        /*001a*/ 	.short	(.L_21 - .L_20)
.L_20:
        /*001c*/ 	.word	0x00000000
        /*0020*/ 	.short	0x0004
        /*0022*/ 	.short	0x0018
        /*0024*/ 	.byte	0x00, 0xf0, 0x11, 0x00


	//----- nvinfo : EIATTR_KPARAM_INFO
	.align		4
.L_21:
        /*0028*/ 	.byte	0x04, 0x17
        /*002a*/ 	.short	(.L_23 - .L_22)
.L_22:
        /*002c*/ 	.word	0x00000000
        /*0030*/ 	.short	0x0003
        /*0032*/ 	.short	0x0014
        /*0034*/ 	.byte	0x00, 0xf0, 0x11, 0x00


	//----- nvinfo : EIATTR_KPARAM_INFO
	.align		4
.L_23:
        /*0038*/ 	.byte	0x04, 0x17
        /*003a*/ 	.short	(.L_25 - .L_24)
.L_24:
        /*003c*/ 	.word	0x00000000
        /*0040*/ 	.short	0x0002
        /*0042*/ 	.short	0x0010
        /*0044*/ 	.byte	0x00, 0xf0, 0x11, 0x00


	//----- nvinfo : EIATTR_KPARAM_INFO
	.align		4
.L_25:
        /*0048*/ 	.byte	0x04, 0x17
        /*004a*/ 	.short	(.L_27 - .L_26)
.L_26:
        /*004c*/ 	.word	0x00000000
        /*0050*/ 	.short	0x0001
        /*0052*/ 	.short	0x0008
        /*0054*/ 	.byte	0x00, 0xf5, 0x21, 0x00


	//----- nvinfo : EIATTR_KPARAM_INFO
	.align		4
.L_27:
        /*0058*/ 	.byte	0x04, 0x17
        /*005a*/ 	.short	(.L_29 - .L_28)
.L_28:
        /*005c*/ 	.word	0x00000000
        /*0060*/ 	.short	0x0000
        /*0062*/ 	.short	0x0000
        /*0064*/ 	.byte	0x00, 0xf5, 0x21, 0x00


	//----- nvinfo : EIATTR_SPARSE_MMA_MASK
	.align		4
.L_29:
        /*0068*/ 	.byte	0x03, 0x50
        /*006a*/ 	.short	0x0000


	//----- nvinfo : EIATTR_MAXREG_COUNT
	.align		4
        /*006c*/ 	.byte	0x03, 0x1b
        /*006e*/ 	.short	0x00ff


	//----- nvinfo : EIATTR_NUM_BARRIERS
	.align		4
        /*0070*/ 	.byte	0x02, 0x4c
        /*0072*/ 	.byte	0x01
	.zero		1


	//----- nvinfo : EIATTR_MERCURY_ISA_VERSION
	.align		4
        /*0074*/ 	.byte	0x03, 0x5f
        /*0076*/ 	.short	0x0101


	//----- nvinfo : EIATTR_VRC_CTA_INIT_COUNT
	.align		4
        /*0078*/ 	.byte	0x02, 0x4a
	.zero		1
	.zero		1


	//----- nvinfo : EIATTR_EXIT_INSTR_OFFSETS
	.align		4
        /*007c*/ 	.byte	0x04, 0x1c
        /*007e*/ 	.short	(.L_31 - .L_30)


	//   ....[0]....
.L_30:
        /*0080*/ 	.word	0x00000eb0


	//----- nvinfo : EIATTR_CRS_STACK_SIZE
	.align		4
.L_31:
        /*0084*/ 	.byte	0x04, 0x1e
        /*0086*/ 	.short	(.L_33 - .L_32)
.L_32:
        /*0088*/ 	.word	0x00000000


	//----- nvinfo : EIATTR_CBANK_PARAM_SIZE
	.align		4
.L_33:
        /*008c*/ 	.byte	0x03, 0x19
        /*008e*/ 	.short	0x0020


	//----- nvinfo : EIATTR_PARAM_CBANK
	.align		4
        /*0090*/ 	.byte	0x04, 0x0a
        /*0092*/ 	.short	(.L_35 - .L_34)
	.align		4
.L_34:
        /*0094*/ 	.word	index@(.nv.constant0._Z13min_max_indexPiS_iiii)
        /*0098*/ 	.short	0x0380
        /*009a*/ 	.short	0x0020


	//----- nvinfo : EIATTR_SW_WAR
	.align		4
.L_35:
        /*009c*/ 	.byte	0x04, 0x36
        /*009e*/ 	.short	(.L_37 - .L_36)
.L_36:
        /*00a0*/ 	.word	0x00000008
.L_37:


//--------------------- .nv.info._Z18find_object_colourPKhPiS1_ --------------------------
	.section	.nv.info._Z18find_object_colourPKhPiS1_,"",@"SHT_CUDA_INFO"
	.sectionflags	@""
	.align	4


	//----- nvinfo : EIATTR_CUDA_API_VERSION
	.align		4
        /*0000*/ 	.byte	0x04, 0x37
        /*0002*/ 	.short	(.L_39 - .L_38)
.L_38:
        /*0004*/ 	.word	0x00000082


	//----- nvinfo : EIATTR_KPARAM_INFO
	.align		4
.L_39:
        /*0008*/ 	.byte	0x04, 0x17
        /*000a*/ 	.short	(.L_41 - .L_40)
.L_40:
        /*000c*/ 	.word	0x00000000
        /*0010*/ 	.short	0x0002
        /*0012*/ 	.short	0x0010
        /*0014*/ 	.byte	0x00, 0xf5, 0x21, 0x00


	//----- nvinfo : EIATTR_KPARAM_INFO
	.align		4
.L_41:
        /*0018*/ 	.byte	0x04, 0x17
        /*001a*/ 	.short	(.L_43 - .L_42)
.L_42:
        /*001c*/ 	.word	0x00000000
        /*0020*/ 	.short	0x0001
        /*0022*/ 	.short	0x0008
        /*0024*/ 	.byte	0x00, 0xf5, 0x21, 0x00


	//----- nvinfo : EIATTR_KPARAM_INFO
	.align		4
.L_43:
        /*0028*/ 	.byte	0x04, 0x17
        /*002a*/ 	.short	(.L_45 - .L_44)
.L_44:
        /*002c*/ 	.word	0x00000000
        /*0030*/ 	.short	0x0000
        /*0032*/ 	.short	0x0000
        /*0034*/ 	.byte	0x00, 0xf5, 0x21, 0x00


	//----- nvinfo : EIATTR_SPARSE_MMA_MASK
	.align		4
.L_45:
        /*0038*/ 	.byte	0x03, 0x50
        /*003a*/ 	.short	0x0000


	//----- nvinfo : EIATTR_MAXREG_COUNT
	.align		4
        /*003c*/ 	.byte	0x03, 0x1b
        /*003e*/ 	.short	0x00ff


	//----- nvinfo : EIATTR_MERCURY_ISA_VERSION
	.align		4
        /*0040*/ 	.byte	0x03, 0x5f
        /*0042*/ 	.short	0x0101


	//----- nvinfo : EIATTR_VRC_CTA_INIT_COUNT
	.align		4
        /*0044*/ 	.byte	0x02, 0x4a
	.zero		1
	.zero		1


	//----- nvinfo : EIATTR_EXIT_INSTR_OFFSETS
	.align		4
        /*0048*/ 	.byte	0x04, 0x1c
        /*004a*/ 	.short	(.L_47 - .L_46)


	//   ....[0]....
.L_46:
        /*004c*/ 	.word	0x00000510


	//   ....[1]....
        /*0050*/ 	.word	0x00000620


	//   ....[2]....
        /*0054*/ 	.word	0x00000640


	//   ....[3]....
        /*0058*/ 	.word	0x00000b30


	//   ....[4]....
        /*005c*/ 	.word	0x00000c40


	//----- nvinfo : EIATTR_CRS_STACK_SIZE
	.align		4
.L_47:
        /*0060*/ 	.byte	0x04, 0x1e
        /*0062*/ 	.short	(.L_49 - .L_48)
.L_48:
        /*0064*/ 	.word	0x00000000


	//----- nvinfo : EIATTR_CBANK_PARAM_SIZE
	.align		4
.L_49:
        /*0068*/ 	.byte	0x03, 0x19
        /*006a*/ 	.short	0x0018


	//----- nvinfo : EIATTR_PARAM_CBANK
	.align		4
        /*006c*/ 	.byte	0x04, 0x0a
        /*006e*/ 	.short	(.L_51 - .L_50)
	.align		4
.L_50:
        /*0070*/ 	.word	index@(.nv.constant0._Z18find_object_colourPKhPiS1_)
        /*0074*/ 	.short	0x0380
        /*0076*/ 	.short	0x0018


	//----- nvinfo : EIATTR_SW_WAR
	.align		4
.L_51:
        /*0078*/ 	.byte	0x04, 0x36
        /*007a*/ 	.short	(.L_53 - .L_52)
.L_52:
        /*007c*/ 	.word	0x00000008
.L_53:


//--------------------- .nv.callgraph             --------------------------
	.section	.nv.callgraph,"",@"SHT_CUDA_CALLGRAPH"
	.align	4
	.sectionentsize	8
	.align		4
        /*0000*/ 	.word	0x00000000
	.align		4
        /*0004*/ 	.word	0xffffffff
	.align		4
        /*0008*/ 	.word	0x00000000
	.align		4
        /*000c*/ 	.word	0xfffffffe
	.align		4
        /*0010*/ 	.word	0x00000000
	.align		4
        /*0014*/ 	.word	0xfffffffd
	.align		4
        /*0018*/ 	.word	0x00000000
	.align		4
        /*001c*/ 	.word	0xfffffffc


//--------------------- .text._Z13min_max_indexPiS_iiii --------------------------
	.section	.text._Z13min_max_indexPiS_iiii,"ax",@progbits
	.align	128
        .global         _Z13min_max_indexPiS_iiii
        .type           _Z13min_max_indexPiS_iiii,@function
        .size           _Z13min_max_indexPiS_iiii,(.L_x_41 - _Z13min_max_indexPiS_iiii)
        .other          _Z13min_max_indexPiS_iiii,@"STO_CUDA_ENTRY STV_DEFAULT"
_Z13min_max_indexPiS_iiii:
.text._Z13min_max_indexPiS_iiii:
[----:B------:R-:W-:Y:S01]  /*0000*/  LDC R1, c[0x0][0x37c] ;  /* 0x0000df00ff017b82 */ /* 0x000fe20000000800 */
[----:B------:R-:W0:Y:S07]  /*0010*/  S2R R3, SR_TID.X ;  /* 0x0000000000037919 */ /* 0x000e2e0000002100 */
[----:B------:R-:W0:Y:S01]  /*0020*/  S2UR UR4, SR_CTAID.X ;  /* 0x00000000000479c3 */ /* 0x000e220000002500 */
[----:B------:R-:W1:Y:S01]  /*0030*/  LDCU.64 UR6, c[0x0][0x358] ;  /* 0x00006b00ff0677ac */ /* 0x000e620008000a00 */
[----:B------:R-:W-:-:S06]  /*0040*/  UPLOP3.LUT UP0, UPT, UPT, UPT, UPT, 0x80, 0x8 ;  /* 0x000000000008789c */ /* 0x000fcc0003f0f070 */
[----:B------:R-:W0:Y:S02]  /*0050*/  LDC R12, c[0x0][0x360] ;  /* 0x0000d800ff0c7b82 */ /* 0x000e240000000800 */
[----:B0-----:R-:W-:-:S06]  /*0060*/  IMAD R12, R12, UR4, R3 ;  /* 0x000000040c0c7c24 */ /* 0x001fcc000f8e0203 */
[----:B-1----:R-:W0:Y:S02]  /*0070*/  I2F.F64 R12, R12 ;  /* 0x0000000c000c7312 */ /* 0x002e240000201c00 */
.L_x_24:
[----:B-1----:R-:W1:Y:S02]  /*0080*/  LDCU UR5, c[0x0][0x390] ;  /* 0x00007200ff0577ac */ /* 0x002e640008000800 */
[----:B-1----:R-:W1:Y:S01]  /*0090*/  @!UP0 LDCU UR5, c[0x0][0x394] ;  /* 0x00007280ff0587ac */ /* 0x002e620008000800 */
[----:B--2---:R-:W2:Y:S02]  /*00a0*/  LDCU.64 UR8, c[0x0][0x380] ;  /* 0x00007000ff0877ac */ /* 0x004ea40008000a00 */
[----:B--2---:R-:W2:Y:S01]  /*00b0*/  @!UP0 LDCU UR8, c[0x0][0x388] ;  /* 0x00007100ff0887ac */ /* 0x004ea20008000800 */
[----:B---3--:R-:W3:Y:S01]  /*00c0*/  @!UP0 LDCU UR9, c[0x0][0x38c] ;  /* 0x00007180ff0987ac */ /* 0x008ee20008000800 */
[----:B------:R-:W-:Y:S02]  /*00d0*/  UPLOP3.LUT UP1, UPT, UPT, UPT, UP0, 0x80, 0x8 ;  /* 0x000000000008789c */ /* 0x000fe40003f2f000 */
[----:B-1----:R-:W-:Y:S01]  /*00e0*/  UISETP.GE.AND UP2, UPT, UR5, 0x1, UPT ;  /* 0x000000010500788c */ /* 0x002fe2000bf46270 */
[----:B--2---:R-:W-:-:S02]  /*00f0*/  IMAD.U32 R10, RZ, RZ, UR8 ;  /* 0x00000008ff0a7e24 */ /* 0x004fc4000f8e00ff */
[----:B---3--:R-:W-:-:S06]  /*0100*/  IMAD.U32 R11, RZ, RZ, UR9 ;  /* 0x00000009ff0b7e24 */ /* 0x008fcc000f8e00ff */
[----:B0---4-:R-:W-:Y:S05]  /*0110*/  BRA.U !UP2, `(.L_x_0) ;  /* 0x0000000d0a5c7547 */ /* 0x011fea000b800000 */
[----:B------:R-:W1:Y:S01]  /*0120*/  LDCU UR4, c[0x0][0x398] ;  /* 0x00007300ff0477ac */ /* 0x000e620008000800 */
[----:B------:R-:W-:Y:S01]  /*0130*/  IMAD.MOV.U32 R4, RZ, RZ, 0x0 ;  /* 0x00000000ff047424 */ /* 0x000fe200078e00ff */
[----:B------:R-:W2:Y:S01]  /*0140*/  I2F.F64.U32 R8, UR5 ;  /* 0x0000000500087d12 */ /* 0x000ea20008201800 */
[----:B------:R-:W-:Y:S01]  /*0150*/  IMAD.MOV.U32 R5, RZ, RZ, 0x3ff00000 ;  /* 0x3ff00000ff057424 */ /* 0x000fe200078e00ff */
[----:B-1----:R-:W1:Y:S01]  /*0160*/  @!UP0 LDCU UR4, c[0x0][0x39c] ;  /* 0x00007380ff0487ac */ /* 0x002e620008000800 */
[----:B------:R-:W-:Y:S02]  /*0170*/  UIADD3 UR5, UPT, UPT, -UR5, URZ, URZ ;  /* 0x000000ff05057290 */ /* 0x000fe4000fffe1ff */
[----:B-1----:R-:W-:-:S09]  /*0180*/  UIADD3 UR4, UPT, UPT, UR4, -0x1, URZ ;  /* 0xffffffff04047890 */ /* 0x002fd2000fffe0ff */
[----:B------:R-:W1:Y:S01]  /*0190*/  I2F.F64 R6, UR4 ;  /* 0x0000000400067d12 */ /* 0x000e620008201c00 */
[----:B--2---:R-:W-:-:S05]  /*01a0*/  UMOV UR4, URZ ;  /* 0x000000ff00047c82 */ /* 0x004fca0008000000 */
.L_x_23:
[----:B------:R-:W-:Y:S01]  /*01b0*/  UISETP.NE.AND UP0, UPT, UR4, URZ, UPT ;  /* 0x000000ff0400728c */ /* 0x000fe2000bf05270 */
[----:B------:R-:W-:Y:S01]  /*01c0*/  BSSY.RECONVERGENT B0, `(.L_x_1) ;  /* 0x00000c7000007945 */ /* 0x000fe20003800200 */
[----:B------:R-:W-:-:S04]  /*01d0*/  UIADD3 UR5, UPT, UPT, UR5, 0x1, URZ ;  /* 0x0000000105057890 */ /* 0x000fc8000fffe0ff */
[----:B------:R-:W-:-:S03]  /*01e0*/  UISETP.NE.AND UP2, UPT, UR5, URZ, UPT ;  /* 0x000000ff0500728c */ /* 0x000fc6000bf45270 */
[----:B01234-:R-:W-:Y:S08]  /*01f0*/  BRA.U UP0, `(.L_x_2) ;  /* 0x00000005000c7547 */ /* 0x01fff0000b800000 */
[----:B------:R-:W-:Y:S01]  /*0200*/  BSSY.RECONVERGENT B1, `(.L_x_3) ;  /* 0x0000005000017945 */ /* 0x000fe20003800200 */
[----:B------:R-:W-:Y:S01]  /*0210*/  IMAD.MOV.U32 R0, RZ, RZ, R8 ;  /* 0x000000ffff007224 */ /* 0x000fe200078e0008 */
[----:B------:R-:W-:Y:S01]  /*0220*/  MOV R2, 0x250 ;  /* 0x0000025000027802 */ /* 0x000fe20000000f00 */
[----:B------:R-:W-:-:S07]  /*0230*/  IMAD.MOV.U32 R3, RZ, RZ, R9 ;  /* 0x000000ffff037224 */ /* 0x000fce00078e0009 */
[----:B01----:R-:W-:Y:S05]  /*0240*/  CALL.REL.NOINC `($_Z13min_max_indexPiS_iiii$__internal_accurate_pow) ;  /* 0x0000001000907944 */ /* 0x003fea0003c00000 */
[----:B------:R-:W-:Y:S05]  /*0250*/  BSYNC.RECONVERGENT B1 ;  /* 0x0000000000017941 */ /* 0x000fea0003800200 */
.L_x_3:
[----:B------:R-:W-:Y:S01]  /*0260*/  HFMA2 R3, -RZ, RZ, 1.984375, 0 ;  /* 0x3ff00000ff037431 */ /* 0x000fe200000001ff */
[----:B------:R-:W-:Y:S01]  /*0270*/  BSSY.RECONVERGENT B1, `(.L_x_4) ;  /* 0x0000006000017945 */ /* 0x000fe20003800200 */
[----:B------:R-:W-:Y:S01]  /*0280*/  IMAD.MOV.U32 R0, RZ, RZ, RZ ;  /* 0x000000ffff007224 */ /* 0x000fe200078e00ff */
[----:B------:R-:W-:Y:S01]  /*0290*/  MOV R2, 0x2d0 ;  /* 0x000002d000027802 */ /* 0x000fe20000000f00 */
[----:B------:R-:W-:Y:S02]  /*02a0*/  IMAD.MOV.U32 R32, RZ, RZ, R24 ;  /* 0x000000ffff207224 */ /* 0x000fe400078e0018 */
[----:B------:R-:W-:-:S07]  /*02b0*/  IMAD.MOV.U32 R33, RZ, RZ, R25 ;  /* 0x000000ffff217224 */ /* 0x000fce00078e0019 */
[----:B------:R-:W-:Y:S05]  /*02c0*/  CALL.REL.NOINC `($_Z13min_max_indexPiS_iiii$__internal_accurate_pow) ;  /* 0x0000001000707944 */ /* 0x000fea0003c00000 */
[----:B------:R-:W-:Y:S05]  /*02d0*/  BSYNC.RECONVERGENT B1 ;  /* 0x0000000000017941 */ /* 0x000fea0003800200 */
.L_x_4:
[----:B------:R-:W0:Y:S01]  /*02e0*/  MUFU.RCP64H R15, R25 ;  /* 0x00000019000f7308 */ /* 0x000e220000001800 */
[----:B------:R-:W-:Y:S01]  /*02f0*/  IMAD.MOV.U32 R2, RZ, RZ, R24 ;  /* 0x000000ffff027224 */ /* 0x000fe200078e0018 */
[----:B------:R-:W-:Y:S01]  /*0300*/  FSETP.GEU.AND P1, PT, |R33|, 6.5827683646048100446e-37, PT ;  /* 0x036000002100780b */ /* 0x000fe20003f2e200 */
[----:B------:R-:W-:Y:S01]  /*0310*/  IMAD.MOV.U32 R3, RZ, RZ, R25 ;  /* 0x000000ffff037224 */ /* 0x000fe200078e0019 */
[----:B------:R-:W-:Y:S01]  /*0320*/  BSSY.RECONVERGENT B1, `(.L_x_5) ;  /* 0x0000015000017945 */ /* 0x000fe20003800200 */
[----:B------:R-:W-:-:S06]  /*0330*/  IMAD.MOV.U32 R14, RZ, RZ, 0x1 ;  /* 0x00000001ff0e7424 */ /* 0x000fcc00078e00ff */
[----:B0-----:R-:W-:-:S08]  /*0340*/  DFMA R16, -R2, R14, 1 ;  /* 0x3ff000000210742b */ /* 0x001fd0000000010e */
[----:B------:R-:W-:-:S08]  /*0350*/  DFMA R16, R16, R16, R16 ;  /* 0x000000101010722b */ /* 0x000fd00000000010 */
[----:B------:R-:W-:-:S08]  /*0360*/  DFMA R16, R14, R16, R14 ;  /* 0x000000100e10722b */ /* 0x000fd0000000000e */
[----:B------:R-:W-:-:S08]  /*0370*/  DFMA R14, -R2, R16, 1 ;  /* 0x3ff00000020e742b */ /* 0x000fd00000000110 */
[----:B------:R-:W-:-:S08]  /*0380*/  DFMA R14, R16, R14, R16 ;  /* 0x0000000e100e722b */ /* 0x000fd00000000010 */
[----:B------:R-:W-:-:S08]  /*0390*/  DMUL R16, R32, R14 ;  /* 0x0000000e20107228 */ /* 0x000fd00000000000 */
[----:B------:R-:W-:-:S08]  /*03a0*/  DFMA R18, -R2, R16, R32 ;  /* 0x000000100212722b */ /* 0x000fd00000000120 */
[----:B------:R-:W-:-:S10]  /*03b0*/  DFMA R14, R14, R18, R16 ;  /* 0x000000120e0e722b */ /* 0x000fd40000000010 */
[----:B------:R-:W-:-:S05]  /*03c0*/  FFMA R0, RZ, R25, R15 ;  /* 0x00000019ff007223 */ /* 0x000fca000000000f */
[----:B------:R-:W-:-:S13]  /*03d0*/  FSETP.GT.AND P0, PT, |R0|, 1.469367938527859385e-39, PT ;  /* 0x001000000000780b */ /* 0x000fda0003f04200 */
[----:B------:R-:W-:Y:S05]  /*03e0*/  @P0 BRA P1, `(.L_x_6) ;  /* 0x0000000000200947 */ /* 0x000fea0000800000 */
[----:B------:R-:W-:Y:S01]  /*03f0*/  IMAD.MOV.U32 R18, RZ, RZ, R32 ;  /* 0x000000ffff127224 */ /* 0x000fe200078e0020 */
[----:B------:R-:W-:Y:S01]  /*0400*/  MOV R19, R33 ;  /* 0x0000002100137202 */ /* 0x000fe20000000f00 */
[----:B------:R-:W-:Y:S01]  /*0410*/  IMAD.MOV.U32 R20, RZ, RZ, R2 ;  /* 0x000000ffff147224 */ /* 0x000fe200078e0002 */
[----:B------:R-:W-:Y:S01]  /*0420*/  MOV R0, 0x450 ;  /* 0x0000045000007802 */ /* 0x000fe20000000f00 */
[----:B------:R-:W-:-:S07]  /*0430*/  IMAD.MOV.U32 R21, RZ, RZ, R3 ;  /* 0x000000ffff157224 */ /* 0x000fce00078e0003 */
[----:B------:R-:W-:Y:S05]  /*0440*/  CALL.REL.NOINC `($__internal_0_$__cuda_sm20_div_rn_f64_full) ;  /* 0x00000008009c7944 */ /* 0x000fea0003c00000 */
[----:B------:R-:W-:Y:S02]  /*0450*/  IMAD.MOV.U32 R14, RZ, RZ, R16 ;  /* 0x000000ffff0e7224 */ /* 0x000fe400078e0010 */
[----:B------:R-:W-:-:S07]  /*0460*/  IMAD.MOV.U32 R15, RZ, RZ, R17 ;  /* 0x000000ffff0f7224 */ /* 0x000fce00078e0011 */
.L_x_6:
[----:B------:R-:W-:Y:S05]  /*0470*/  BSYNC.RECONVERGENT B1 ;  /* 0x0000000000017941 */ /* 0x000fea0003800200 */
.L_x_5:
[----:B------:R-:W-:-:S14]  /*0480*/  DSETP.GT.AND P0, PT, R14, R12, PT ;  /* 0x0000000c0e00722a */ /* 0x000fdc0003f04000 */
[----:B------:R-:W-:Y:S05]  /*0490*/  @!P0 BRA `(.L_x_2) ;  /* 0x0000000000648947 */ /* 0x000fea0003800000 */
[----:B------:R-:W-:-:S06]  /*04a0*/  DMUL R14, R12, R2 ;  /* 0x000000020c0e7228 */ /* 0x000fcc0000000000 */
[----:B------:R-:W0:Y:S02]  /*04b0*/  F2I.F64.TRUNC R17, R14 ;  /* 0x0000000e00117311 */ /* 0x000e24000030d100 */
[----:B0-----:R-:W-:-:S05]  /*04c0*/  IMAD.WIDE R16, R17, 0x4, R10 ;  /* 0x0000000411107825 */ /* 0x001fca00078e020a */
[----:B------:R-:W2:Y:S01]  /*04d0*/  LDG.E R0, desc[UR6][R16.64] ;  /* 0x0000000610007981 */ /* 0x000ea2000c1e1900 */
[----:B------:R-:W-:Y:S01]  /*04e0*/  DFMA R2, R2, 0.5, R14 ;  /* 0x3fe000000202782b */ /* 0x000fe2000000000e */
[----:B------:R-:W-:Y:S09]  /*04f0*/  BSSY.RELIABLE B1, `(.L_x_7) ;  /* 0x0000010000017945 */ /* 0x000ff20003800100 */
[----:B------:R-:W0:Y:S02]  /*0500*/  F2I.F64.TRUNC R3, R2 ;  /* 0x0000000200037311 */ /* 0x000e24000030d100 */
[----:B0-----:R-:W-:Y:S01]  /*0510*/  IMAD.WIDE R18, R3, 0x4, R10 ;  /* 0x0000000403127825 */ /* 0x001fe200078e020a */
[----:B--2---:R-:W-:-:S13]  /*0520*/  ISETP.NE.AND P0, PT, R0, RZ, PT ;  /* 0x000000ff0000720c */ /* 0x004fda0003f05270 */
[----:B------:R-:W-:Y:S05]  /*0530*/  @!P0 BRA `(.L_x_8) ;  /* 0x0000000000088947 */ /* 0x000fea0003800000 */
[----:B------:R0:W5:Y:S01]  /*0540*/  LDG.E R3, desc[UR6][R18.64] ;  /* 0x0000000612037981 */ /* 0x000162000c1e1900 */
[----:B------:R-:W-:Y:S05]  /*0550*/  BRA `(.L_x_9) ;  /* 0x0000000000187947 */ /* 0x000fea0003800000 */
.L_x_8:
[----:B------:R-:W2:Y:S02]  /*0560*/  LDG.E R3, desc[UR6][R18.64] ;  /* 0x0000000612037981 */ /* 0x000ea4000c1e1900 */
[----:B--2---:R-:W-:-:S13]  /*0570*/  ISETP.NE.AND P0, PT, R3, RZ, PT ;  /* 0x000000ff0300720c */ /* 0x004fda0003f05270 */
[----:B------:R0:W-:Y:S01]  /*0580*/  @P0 STG.E desc[UR6][R16.64], R3 ;  /* 0x0000000310000986 */ /* 0x0001e2000c101906 */
[----:B------:R-:W-:Y:S05]  /*0590*/  @P0 BREAK.RELIABLE B1 ;  /* 0x0000000000010942 */ /* 0x000fea0003800100 */
[----:B------:R-:W-:Y:S05]  /*05a0*/  @P0 BRA `(.L_x_10) ;  /* 0x0000000800200947 */ /* 0x000fea0003800000 */
[----:B0-----:R-:W-:-:S07]  /*05b0*/  IMAD.MOV.U32 R3, RZ, RZ, RZ ;  /* 0x000000ffff037224 */ /* 0x001fce00078e00ff */
.L_x_9:
[----:B-----5:R-:W-:-:S13]  /*05c0*/  ISETP.GE.AND P0, PT, R3, R0, PT ;  /* 0x000000000300720c */ /* 0x020fda0003f06270 */
[----:B------:R-:W-:Y:S05]  /*05d0*/  @P0 BREAK.RELIABLE B1 ;  /* 0x0000000000010942 */ /* 0x000fea0003800100 */
[----:B------:R-:W-:Y:S05]  /*05e0*/  @P0 BRA `(.L_x_10) ;  /* 0x0000000800100947 */ /* 0x000fea0003800000 */
[----:B------:R-:W-:Y:S05]  /*05f0*/  BSYNC.RELIABLE B1 ;  /* 0x0000000000017941 */ /* 0x000fea0003800100 */
.L_x_7:
[----:B------:R1:W-:Y:S04]  /*0600*/  STG.E desc[UR6][R16.64], R3 ;  /* 0x0000000310007986 */ /* 0x0003e8000c101906 */
[----:B------:R1:W-:Y:S01]  /*0610*/  STG.E desc[UR6][R18.64], R0 ;  /* 0x0000000012007986 */ /* 0x0003e2000c101906 */
[----:B------:R-:W-:Y:S05]  /*0620*/  BRA `(.L_x_10) ;  /* 0x0000000800007947 */ /* 0x000fea0003800000 */
.L_x_2:
[----:B------:R-:W-:Y:S01]  /*0630*/  BSSY.RECONVERGENT B1, `(.L_x_11) ;  /* 0x0000005000017945 */ /* 0x000fe20003800200 */
[----:B------:R-:W-:Y:S01]  /*0640*/  IMAD.MOV.U32 R0, RZ, RZ, R8 ;  /* 0x000000ffff007224 */ /* 0x000fe200078e0008 */
[----:B------:R-:W-:Y:S02]  /*0650*/  MOV R3, R9 ;  /* 0x0000000900037202 */ /* 0x000fe40000000f00 */
[----:B------:R-:W-:-:S07]  /*0660*/  MOV R2, 0x680 ;  /* 0x0000068000027802 */ /* 0x000fce0000000f00 */
[----:B01----:R-:W-:Y:S05]  /*0670*/  CALL.REL.NOINC `($_Z13min_max_indexPiS_iiii$__internal_accurate_pow) ;  /* 0x0000000c00847944 */ /* 0x003fea0003c00000 */
[----:B------:R-:W-:Y:S05]  /*0680*/  BSYNC.RECONVERGENT B1 ;  /* 0x0000000000017941 */ /* 0x000fea0003800200 */
.L_x_11:
[----:B------:R-:W-:Y:S01]  /*0690*/  BSSY.RECONVERGENT B1, `(.L_x_12) ;  /* 0x0000007000017945 */ /* 0x000fe20003800200 */
[----:B------:R-:W-:Y:S01]  /*06a0*/  IMAD.MOV.U32 R0, RZ, RZ, R4 ;  /* 0x000000ffff007224 */ /* 0x000fe200078e0004 */
[----:B------:R-:W-:Y:S01]  /*06b0*/  MOV R2, 0x700 ;  /* 0x0000070000027802 */ /* 0x000fe20000000f00 */
[----:B------:R-:W-:Y:S02]  /*06c0*/  IMAD.MOV.U32 R3, RZ, RZ, R5 ;  /* 0x000000ffff037224 */ /* 0x000fe400078e0005 */
[----:B------:R-:W-:Y:S02]  /*06d0*/  IMAD.MOV.U32 R32, RZ, RZ, R24 ;  /* 0x000000ffff207224 */ /* 0x000fe400078e0018 */
[----:B------:R-:W-:-:S07]  /*06e0*/  IMAD.MOV.U32 R33, RZ, RZ, R25 ;  /* 0x000000ffff217224 */ /* 0x000fce00078e0019 */
[----:B------:R-:W-:Y:S05]  /*06f0*/  CALL.REL.NOINC `($_Z13min_max_indexPiS_iiii$__internal_accurate_pow) ;  /* 0x0000000c00647944 */ /* 0x000fea0003c00000 */
[----:B------:R-:W-:Y:S05]  /*0700*/  BSYNC.RECONVERGENT B1 ;  /* 0x0000000000017941 */ /* 0x000fea0003800200 */
.L_x_12:
[----:B------:R-:W0:Y:S01]  /*0710*/  MUFU.RCP64H R15, R25 ;  /* 0x00000019000f7308 */ /* 0x000e220000001800 */
[----:B------:R-:W-:Y:S01]  /*0720*/  IMAD.MOV.U32 R14, RZ, RZ, 0x1 ;  /* 0x00000001ff0e7424 */ /* 0x000fe200078e00ff */
[----:B------:R-:W-:Y:S01]  /*0730*/  FSETP.GEU.AND P1, PT, |R33|, 6.5827683646048100446e-37, PT ;  /* 0x036000002100780b */ /* 0x000fe20003f2e200 */
[----:B------:R-:W-:Y:S04]  /*0740*/  BSSY.RECONVERGENT B1, `(.L_x_13) ;  /* 0x0000014000017945 */ /* 0x000fe80003800200 */
[----:B0-----:R-:W-:-:S08]  /*0750*/  DFMA R2, R14, -R24, 1 ;  /* 0x3ff000000e02742b */ /* 0x001fd00000000818 */
        /* <DEDUP_REMOVED lines=18> */
.L_x_14:
[----:B------:R-:W-:Y:S05]  /*0880*/  BSYNC.RECONVERGENT B1 ;  /* 0x0000000000017941 */ /* 0x000fea0003800200 */
.L_x_13:
[----:B------:R-:W-:-:S14]  /*0890*/  DSETP.GT.AND P0, PT, R2, R12, PT ;  /* 0x0000000c0200722a */ /* 0x000fdc0003f04000 */
[----:B------:R-:W-:Y:S05]  /*08a0*/  @!P0 BRA `(.L_x_15) ;  /* 0x00000000008c8947 */ /* 0x000fea0003800000 */
[----:B------:R-:W-:Y:S01]  /*08b0*/  DMUL R32, R12, R24 ;  /* 0x000000180c207228 */ /* 0x000fe20000000000 */
[----:B------:R-:W0:Y:S01]  /*08c0*/  I2F.F64 R2, UR4 ;  /* 0x0000000400027d12 */ /* 0x000e220008201c00 */
[----:B------:R-:W-:Y:S01]  /*08d0*/  BSSY.RECONVERGENT B1, `(.L_x_16) ;  /* 0x0000006000017945 */ /* 0x000fe20003800200 */
[----:B------:R-:W-:-:S06]  /*08e0*/  ISETP.NE.AND P0, PT, RZ, UR4, PT ;  /* 0x00000004ff007c0c */ /* 0x000fcc000bf05270 */
[----:B------:R1:W2:Y:S01]  /*08f0*/  F2I.F64.TRUNC R35, R32 ;  /* 0x0000002000237311 */ /* 0x0002a2000030d100 */
[----:B0-----:R-:W-:Y:S01]  /*0900*/  IMAD.MOV.U32 R0, RZ, RZ, R2 ;  /* 0x000000ffff007224 */ /* 0x001fe200078e0002 */
[----:B------:R-:W-:-:S07]  /*0910*/  MOV R2, 0x930 ;  /* 0x0000093000027802 */ /* 0x000fce0000000f00 */
[----:B-12---:R-:W-:Y:S05]  /*0920*/  CALL.REL.NOINC `($_Z13min_max_indexPiS_iiii$__internal_accurate_pow) ;  /* 0x0000000800d87944 */ /* 0x006fea0003c00000 */
[----:B------:R-:W-:Y:S05]  /*0930*/  BSYNC.RECONVERGENT B1 ;  /* 0x0000000000017941 */ /* 0x000fea0003800200 */
.L_x_16:
[----:B------:R-:W-:-:S05]  /*0940*/  IMAD.WIDE R14, R35, 0x4, R10 ;  /* 0x00000004230e7825 */ /* 0x000fca00078e020a */
[----:B------:R-:W2:Y:S01]  /*0950*/  LDG.E R17, desc[UR6][R14.64] ;  /* 0x000000060e117981 */ /* 0x000ea2000c1e1900 */
[----:B------:R-:W-:Y:S01]  /*0960*/  FSEL R2, R24, RZ, P0 ;  /* 0x000000ff18027208 */ /* 0x000fe20000000000 */
[----:B------:R-:W-:Y:S01]  /*0970*/  BSSY.RELIABLE B1, `(.L_x_17) ;  /* 0x000000f000017945 */ /* 0x000fe20003800100 */
[----:B------:R-:W-:-:S06]  /*0980*/  FSEL R3, R25, 1.875, P0 ;  /* 0x3ff0000019037808 */ /* 0x000fcc0000000000 */
[----:B------:R-:W-:-:S06]  /*0990*/  DADD R32, R32, R2 ;  /* 0x0000000020207229 */ /* 0x000fcc0000000002 */
[----:B------:R-:W0:Y:S02]  /*09a0*/  F2I.F64.TRUNC R3, R32 ;  /* 0x0000002000037311 */ /* 0x000e24000030d100 */
[----:B0-----:R-:W-:Y:S01]  /*09b0*/  IMAD.WIDE R2, R3, 0x4, R10 ;  /* 0x0000000403027825 */ /* 0x001fe200078e020a */
[----:B--2---:R-:W-:-:S13]  /*09c0*/  ISETP.NE.AND P0, PT, R17, RZ, PT ;  /* 0x000000ff1100720c */ /* 0x004fda0003f05270 */
[----:B------:R-:W-:Y:S05]  /*09d0*/  @!P0 BRA `(.L_x_18) ;  /* 0x0000000000088947 */ /* 0x000fea0003800000 */
[----:B------:R0:W5:Y:S01]  /*09e0*/  LDG.E R0, desc[UR6][R2.64] ;  /* 0x0000000602007981 */ /* 0x000162000c1e1900 */
[----:B------:R-:W-:Y:S05]  /*09f0*/  BRA `(.L_x_19) ;  /* 0x0000000000187947 */ /* 0x000fea0003800000 */
.L_x_18:
[----:B------:R-:W2:Y:S02]  /*0a00*/  LDG.E R19, desc[UR6][R2.64] ;  /* 0x0000000602137981 */ /* 0x000ea4000c1e1900 */
[----:B--2---:R-:W-:-:S13]  /*0a10*/  ISETP.NE.AND P1, PT, R19, RZ, PT ;  /* 0x000000ff1300720c */ /* 0x004fda0003f25270 */
[----:B------:R2:W-:Y:S01]  /*0a20*/  @P1 STG.E desc[UR6][R14.64], R19 ;  /* 0x000000130e001986 */ /* 0x0005e2000c101906 */
[----:B------:R-:W-:Y:S05]  /*0a30*/  @P1 BREAK.RELIABLE B1 ;  /* 0x0000000000011942 */ /* 0x000fea0003800100 */
[----:B------:R-:W-:Y:S05]  /*0a40*/  @P1 BRA `(.L_x_10) ;  /* 0x0000000000f81947 */ /* 0x000fea0003800000 */
[----:B------:R-:W-:-:S07]  /*0a50*/  IMAD.MOV.U32 R0, RZ, RZ, RZ ;  /* 0x000000ffff007224 */ /* 0x000fce00078e00ff */
.L_x_19:
[----:B------:R-:W-:Y:S05]  /*0a60*/  BSYNC.RELIABLE B1 ;  /* 0x0000000000017941 */ /* 0x000fea0003800100 */
.L_x_17:
[----:B-----5:R-:W-:-:S13]  /*0a70*/  ISETP.NE.OR P0, PT, R0, RZ, !P0 ;  /* 0x000000ff0000720c */ /* 0x020fda0004705670 */
[----:B------:R3:W-:Y:S01]  /*0a80*/  @!P0 STG.E desc[UR6][R2.64], R17 ;  /* 0x0000001102008986 */ /* 0x0007e2000c101906 */
[----:B------:R-:W-:Y:S05]  /*0a90*/  @!P0 BRA `(.L_x_10) ;  /* 0x0000000000e48947 */ /* 0x000fea0003800000 */
[----:B------:R-:W-:-:S13]  /*0aa0*/  ISETP.GT.AND P0, PT, R0, R17, PT ;  /* 0x000000110000720c */ /* 0x000fda0003f04270 */
[----:B------:R-:W-:Y:S05]  /*0ab0*/  @!P0 BRA `(.L_x_10) ;  /* 0x0000000000dc8947 */ /* 0x000fea0003800000 */
[----:B------:R4:W-:Y:S01]  /*0ac0*/  STG.E desc[UR6][R2.64], R17 ;  /* 0x0000001102007986 */ /* 0x0009e2000c101906 */
[----:B------:R-:W-:Y:S05]  /*0ad0*/  BRA `(.L_x_10) ;  /* 0x0000000000d47947 */ /* 0x000fea0003800000 */
.L_x_15:
[----:B------:R-:W-:-:S14]  /*0ae0*/  DSETP.GTU.AND P0, PT, R2, R12, PT ;  /* 0x0000000c0200722a */ /* 0x000fdc0003f0c000 */
[----:B------:R-:W-:Y:S05]  /*0af0*/  @P0 BRA `(.L_x_10) ;  /* 0x0000000000cc0947 */ /* 0x000fea0003800000 */
[----:B------:R-:W0:Y:S01]  /*0b00*/  MUFU.RCP64H R15, R25 ;  /* 0x00000019000f7308 */ /* 0x000e220000001800 */
[----:B------:R-:W-:Y:S01]  /*0b10*/  MOV R14, 0x1 ;  /* 0x00000001000e7802 */ /* 0x000fe20000000f00 */
[----:B------:R-:W-:Y:S01]  /*0b20*/  DADD R32, R32, R32 ;  /* 0x0000000020207229 */ /* 0x000fe20000000020 */
[----:B------:R-:W-:Y:S09]  /*0b30*/  BSSY.RECONVERGENT B1, `(.L_x_20) ;  /* 0x0000015000017945 */ /* 0x000ff20003800200 */
[----:B------:R-:W-:Y:S01]  /*0b40*/  FSETP.GEU.AND P1, PT, |R33|, 6.5827683646048100446e-37, PT ;  /* 0x036000002100780b */ /* 0x000fe20003f2e200 */
        /* <DEDUP_REMOVED lines=12> */
[----:B------:R-:W-:Y:S01]  /*0c10*/  MOV R0, 0xc60 ;  /* 0x00000c6000007802 */ /* 0x000fe20000000f00 */
[----:B------:R-:W-:Y:S02]  /*0c20*/  IMAD.MOV.U32 R19, RZ, RZ, R33 ;  /* 0x000000ffff137224 */ /* 0x000fe400078e0021 */
[----:B------:R-:W-:Y:S02]  /*0c30*/  IMAD.MOV.U32 R20, RZ, RZ, R24 ;  /* 0x000000ffff147224 */ /* 0x000fe400078e0018 */
[----:B------:R-:W-:-:S07]  /*0c40*/  IMAD.MOV.U32 R21, RZ, RZ, R25 ;  /* 0x000000ffff157224 */ /* 0x000fce00078e0019 */
[----:B------:R-:W-:Y:S05]  /*0c50*/  CALL.REL.NOINC `($__internal_0_$__cuda_sm20_div_rn_f64_full) ;  /* 0x0000000000987944 */ /* 0x000fea0003c00000 */
[----:B------:R-:W-:Y:S02]  /*0c60*/  IMAD.MOV.U32 R14, RZ, RZ, R16 ;  /* 0x000000ffff0e7224 */ /* 0x000fe400078e0010 */
[----:B------:R-:W-:-:S07]  /*0c70*/  IMAD.MOV.U32 R15, RZ, RZ, R17 ;  /* 0x000000ffff0f7224 */ /* 0x000fce00078e0011 */
.L_x_21:
[----:B------:R-:W-:Y:S05]  /*0c80*/  BSYNC.RECONVERGENT B1 ;  /* 0x0000000000017941 */ /* 0x000fea0003800200 */
.L_x_20:
[----:B------:R-:W-:-:S14]  /*0c90*/  DSETP.GT.AND P0, PT, R14, R12, PT ;  /* 0x0000000c0e00722a */ /* 0x000fdc0003f04000 */
[----:B------:R-:W-:Y:S05]  /*0ca0*/  @!P0 BRA `(.L_x_10) ;  /* 0x0000000000608947 */ /* 0x000fea0003800000 */
[----:B------:R-:W-:Y:S01]  /*0cb0*/  DADD R14, R12, -R2 ;  /* 0x000000000c0e7229 */ /* 0x000fe20000000802 */
[----:B------:R-:W-:Y:S01]  /*0cc0*/  BSSY.RECONVERGENT B1, `(.L_x_22) ;  /* 0x0000009000017945 */ /* 0x000fe20003800200 */
[----:B------:R-:W0:Y:S01]  /*0cd0*/  I2F.F64 R2, UR4 ;  /* 0x0000000400027d12 */ /* 0x000e220008201c00 */
[----:B------:R-:W-:-:S07]  /*0ce0*/  ISETP.NE.AND P0, PT, RZ, UR4, PT ;  /* 0x00000004ff007c0c */ /* 0x000fce000bf05270 */
[----:B------:R-:W1:Y:S01]  /*0cf0*/  F2I.F64.TRUNC R14, R14 ;  /* 0x0000000e000e7311 */ /* 0x000e62000030d100 */
[----:B0-----:R-:W-:Y:S02]  /*0d00*/  MOV R0, R2 ;  /* 0x0000000200007202 */ /* 0x001fe40000000f00 */
[----:B------:R-:W-:-:S05]  /*0d10*/  MOV R2, 0xd50 ;  /* 0x00000d5000027802 */ /* 0x000fca0000000f00 */
[----:B-1----:R-:W0:Y:S02]  /*0d20*/  I2F.F64 R32, R14 ;  /* 0x0000000e00207312 */ /* 0x002e240000201c00 */
[----:B0-----:R-:W-:-:S11]  /*0d30*/  DMUL R32, R24, R32 ;  /* 0x0000002018207228 */ /* 0x001fd60000000000 */
[----:B------:R-:W-:Y:S05]  /*0d40*/  CALL.REL.NOINC `($_Z13min_max_indexPiS_iiii$__internal_accurate_pow) ;  /* 0x0000000400d07944 */ /* 0x000fea0003c00000 */
[----:B------:R-:W-:Y:S05]  /*0d50*/  BSYNC.RECONVERGENT B1 ;  /* 0x0000000000017941 */ /* 0x000fea0003800200 */
.L_x_22:
[----:B------:R-:W-:Y:S02]  /*0d60*/  FSEL R2, R24, RZ, P0 ;  /* 0x000000ff18027208 */ /* 0x000fe40000000000 */
[----:B------:R-:W-:-:S06]  /*0d70*/  FSEL R3, R25, 1.875, P0 ;  /* 0x3ff0000019037808 */ /* 0x000fcc0000000000 */
[----:B------:R-:W-:Y:S02]  /*0d80*/  DADD R2, R32, R2 ;  /* 0x0000000020027229 */ /* 0x000fe40000000002 */
[----:B------:R-:W-:-:S06]  /*0d90*/  DADD R32, R6, -R32 ;  /* 0x0000000006207229 */ /* 0x000fcc0000000820 */
[----:B------:R-:W-:Y:S01]  /*0da0*/  DADD R2, R6, -R2 ;  /* 0x0000000006027229 */ /* 0x000fe20000000802 */
[----:B------:R-:W0:Y:S09]  /*0db0*/  F2I.F64.TRUNC R17, R32 ;  /* 0x0000002000117311 */ /* 0x000e32000030d100 */
[----:B------:R-:W1:Y:S01]  /*0dc0*/  F2I.F64.TRUNC R3, R2 ;  /* 0x0000000200037311 */ /* 0x000e62000030d100 */
[----:B0-----:R-:W-:-:S05]  /*0dd0*/  IMAD.WIDE R16, R17, 0x4, R10 ;  /* 0x0000000411107825 */ /* 0x001fca00078e020a */
[----:B------:R-:W2:Y:S01]  /*0de0*/  LDG.E R0, desc[UR6][R16.64] ;  /* 0x0000000610007981 */ /* 0x000ea2000c1e1900 */
[----:B-1----:R-:W-:-:S06]  /*0df0*/  IMAD.WIDE R14, R3, 0x4, R10 ;  /* 0x00000004030e7825 */ /* 0x002fcc00078e020a */
[----:B------:R-:W2:Y:S02]  /*0e00*/  LDG.E R15, desc[UR6][R14.64] ;  /* 0x000000060e0f7981 */ /* 0x000ea4000c1e1900 */
[----:B--2---:R-:W-:-:S13]  /*0e10*/  ISETP.GE.AND P0, PT, R0, R15, PT ;  /* 0x0000000f0000720c */ /* 0x004fda0003f06270 */
[----:B------:R0:W-:Y:S02]  /*0e20*/  @!P0 STG.E desc[UR6][R16.64], R15 ;  /* 0x0000000f10008986 */ /* 0x0001e4000c101906 */
.L_x_10:
[----:B------:R-:W-:Y:S05]  /*0e30*/  BSYNC.RECONVERGENT B0 ;  /* 0x0000000000007941 */ /* 0x000fea0003800200 */
.L_x_1:
[----:B------:R-:W-:Y:S05]  /*0e40*/  WARPSYNC.ALL ;  /* 0x0000000000007948 */ /* 0x000fea0003800000 */
[----:B------:R-:W-:Y:S01]  /*0e50*/  BAR.SYNC.DEFER_BLOCKING 0x0 ;  /* 0x0000000000007b1d */ /* 0x000fe20000010000 */
[----:B------:R-:W-:-:S05]  /*0e60*/  UIADD3 UR4, UPT, UPT, UR4, 0x1, URZ ;  /* 0x0000000104047890 */ /* 0x000fca000fffe0ff */
[----:B------:R-:W-:Y:S01]  /*0e70*/  DADD R4, R4, 1 ;  /* 0x3ff0000004047429 */ /* 0x000fe20000000000 */
[----:B------:R-:W-:Y:S10]  /*0e80*/  BRA.U UP2, `(.L_x_23) ;  /* 0xfffffff102c87547 */ /* 0x000ff4000b83ffff */
.L_x_0:
[----:B------:R-:W-:Y:S01]  /*0e90*/  UPLOP3.LUT UP0, UPT, UPT, UPT, UPT, 0x40, 0x4 ;  /* 0x000000000004789c */ /* 0x000fe20003f0e870 */
[----:B------:R-:W-:Y:S10]  /*0ea0*/  BRA.U UP1, `(.L_x_24) ;  /* 0xfffffff101747547 */ /* 0x000ff4000b83ffff */
[----:B------:R-:W-:Y:S05]  /*0eb0*/  EXIT ;  /* 0x000000000000794d */ /* 0x000fea0003800000 */
        .weak           $__internal_0_$__cuda_sm20_div_rn_f64_full
        .type           $__internal_0_$__cuda_sm20_div_rn_f64_full,@function
        .size           $__internal_0_$__cuda_sm20_div_rn_f64_full,($_Z13min_max_indexPiS_iiii$__internal_accurate_pow - $__internal_0_$__cuda_sm20_div_rn_f64_full)
$__internal_0_$__cuda_sm20_div_rn_f64_full:
[C---:B------:R-:W-:Y:S01]  /*0ec0*/  FSETP.GEU.AND P0, PT, |R21|.reuse, 1.469367938527859385e-39, PT ;  /* 0x001000001500780b */ /* 0x040fe20003f0e200 */
[----:B------:R-:W-:Y:S01]  /*0ed0*/  IMAD.MOV.U32 R28, RZ, RZ, 0x1 ;  /* 0x00000001ff1c7424 */ /* 0x000fe200078e00ff */
[----:B------:R-:W-:Y:S01]  /*0ee0*/  LOP3.LUT R22, R21, 0x800fffff, RZ, 0xc0, !PT ;  /* 0x800fffff15167812 */ /* 0x000fe200078ec0ff */
[----:B------:R-:W-:Y:S01]  /*0ef0*/  BSSY.RECONVERGENT B2, `(.L_x_25) ;  /* 0x0000054000027945 */ /* 0x000fe20003800200 */
[C---:B------:R-:W-:Y:S02]  /*0f00*/  FSETP.GEU.AND P2, PT, |R19|.reuse, 1.469367938527859385e-39, PT ;  /* 0x001000001300780b */ /* 0x040fe40003f4e200 */
[----:B------:R-:W-:Y:S01]  /*0f10*/  LOP3.LUT R23, R22, 0x3ff00000, RZ, 0xfc, !PT ;  /* 0x3ff0000016177812 */ /* 0x000fe200078efcff */
[----:B------:R-:W-:Y:S01]  /*0f20*/  IMAD.MOV.U32 R22, RZ, RZ, R20 ;  /* 0x000000ffff167224 */ /* 0x000fe200078e0014 */
[----:B------:R-:W-:Y:S02]  /*0f30*/  LOP3.LUT R14, R19, 0x7ff00000, RZ, 0xc0, !PT ;  /* 0x7ff00000130e7812 */ /* 0x000fe400078ec0ff */
[----:B------:R-:W-:-:S03]  /*0f40*/  LOP3.LUT R35, R21, 0x7ff00000, RZ, 0xc0, !PT ;  /* 0x7ff0000015237812 */ /* 0x000fc600078ec0ff */
[----:B------:R-:W-:Y:S01]  /*0f50*/  @!P0 DMUL R22, R20, 8.98846567431157953865e+307 ;  /* 0x7fe0000014168828 */ /* 0x000fe20000000000 */
[C---:B------:R-:W-:Y:S01]  /*0f60*/  ISETP.GE.U32.AND P1, PT, R14.reuse, R35, PT ;  /* 0x000000230e00720c */ /* 0x040fe20003f26070 */
[----:B------:R-:W-:Y:S02]  /*0f70*/  IMAD.MOV.U32 R34, RZ, RZ, R14 ;  /* 0x000000ffff227224 */ /* 0x000fe400078e000e */
[----:B------:R-:W-:Y:S01]  /*0f80*/  @!P2 LOP3.LUT R15, R21, 0x7ff00000, RZ, 0xc0, !PT ;  /* 0x7ff00000150fa812 */ /* 0x000fe200078ec0ff */
[----:B------:R-:W-:Y:S01]  /*0f90*/  @!P2 IMAD.MOV.U32 R30, RZ, RZ, RZ ;  /* 0x000000ffff1ea224 */ /* 0x000fe200078e00ff */
[----:B------:R-:W0:Y:S02]  /*0fa0*/  MUFU.RCP64H R29, R23 ;  /* 0x00000017001d7308 */ /* 0x000e240000001800 */
[----:B------:R-:W-:Y:S01]  /*0fb0*/  @!P2 ISETP.GE.U32.AND P3, PT, R14, R15, PT ;  /* 0x0000000f0e00a20c */ /* 0x000fe20003f66070 */
[----:B------:R-:W-:Y:S01]  /*0fc0*/  IMAD.MOV.U32 R15, RZ, RZ, 0x1ca00000 ;  /* 0x1ca00000ff0f7424 */ /* 0x000fe200078e00ff */
[----:B------:R-:W-:-:S04]  /*0fd0*/  @!P0 LOP3.LUT R35, R23, 0x7ff00000, RZ, 0xc0, !PT ;  /* 0x7ff0000017238812 */ /* 0x000fc800078ec0ff */
[----:B------:R-:W-:Y:S01]  /*0fe0*/  @!P2 SEL R27, R15, 0x63400000, !P3 ;  /* 0x634000000f1ba807 */ /* 0x000fe20005800000 */
[----:B------:R-:W-:-:S03]  /*0ff0*/  VIADD R36, R35, 0xffffffff ;  /* 0xffffffff23247836 */ /* 0x000fc60000000000 */
[----:B------:R-:W-:-:S04]  /*1000*/  @!P2 LOP3.LUT R27, R27, 0x80000000, R19, 0xf8, !PT ;  /* 0x800000001b1ba812 */ /* 0x000fc800078ef813 */
[----:B------:R-:W-:Y:S01]  /*1010*/  @!P2 LOP3.LUT R31, R27, 0x100000, RZ, 0xfc, !PT ;  /* 0x001000001b1fa812 */ /* 0x000fe200078efcff */
[----:B0-----:R-:W-:-:S08]  /*1020*/  DFMA R16, R28, -R22, 1 ;  /* 0x3ff000001c10742b */ /* 0x001fd00000000816 */
[----:B------:R-:W-:-:S08]  /*1030*/  DFMA R16, R16, R16, R16 ;  /* 0x000000101010722b */ /* 0x000fd00000000010 */
[----:B------:R-:W-:Y:S01]  /*1040*/  DFMA R28, R28, R16, R28 ;  /* 0x000000101c1c722b */ /* 0x000fe2000000001c */
[----:B------:R-:W-:Y:S01]  /*1050*/  SEL R17, R15, 0x63400000, !P1 ;  /* 0x634000000f117807 */ /* 0x000fe20004800000 */
[----:B------:R-:W-:-:S03]  /*1060*/  IMAD.MOV.U32 R16, RZ, RZ, R18 ;  /* 0x000000ffff107224 */ /* 0x000fc600078e0012 */
[----:B------:R-:W-:-:S03]  /*1070*/  LOP3.LUT R17, R17, 0x800fffff, R19, 0xf8, !PT ;  /* 0x800fffff11117812 */ /* 0x000fc600078ef813 */
[----:B------:R-:W-:-:S03]  /*1080*/  DFMA R26, R28, -R22, 1 ;  /* 0x3ff000001c1a742b */ /* 0x000fc60000000816 */
[----:B------:R-:W-:-:S05]  /*1090*/  @!P2 DFMA R16, R16, 2, -R30 ;  /* 0x400000001010a82b */ /* 0x000fca000000081e */
[----:B------:R-:W-:-:S05]  /*10a0*/  DFMA R26, R28, R26, R28 ;  /* 0x0000001a1c1a722b */ /* 0x000fca000000001c */
[----:B------:R-:W-:-:S03]  /*10b0*/  @!P2 LOP3.LUT R34, R17, 0x7ff00000, RZ, 0xc0, !PT ;  /* 0x7ff000001122a812 */ /* 0x000fc600078ec0ff */
[----:B------:R-:W-:Y:S01]  /*10c0*/  DMUL R28, R26, R16 ;  /* 0x000000101a1c7228 */ /* 0x000fe20000000000 */
[----:B------:R-:W-:-:S04]  /*10d0*/  IADD3 R30, PT, PT, R34, -0x1, RZ ;  /* 0xffffffff221e7810 */ /* 0x000fc80007ffe0ff */
[----:B------:R-:W-:-:S03]  /*10e0*/  ISETP.GT.U32.AND P0, PT, R30, 0x7feffffe, PT ;  /* 0x7feffffe1e00780c */ /* 0x000fc60003f04070 */
[----:B------:R-:W-:Y:S01]  /*10f0*/  DFMA R30, R28, -R22, R16 ;  /* 0x800000161c1e722b */ /* 0x000fe20000000010 */
[----:B------:R-:W-:-:S07]  /*1100*/  ISETP.GT.U32.OR P0, PT, R36, 0x7feffffe, P0 ;  /* 0x7feffffe2400780c */ /* 0x000fce0000704470 */
[----:B------:R-:W-:-:S06]  /*1110*/  DFMA R30, R26, R30, R28 ;  /* 0x0000001e1a1e722b */ /* 0x000fcc000000001c */
[----:B------:R-:W-:Y:S05]  /*1120*/  @P0 BRA `(.L_x_26) ;  /* 0x00000000006c0947 */ /* 0x000fea0003800000 */
[----:B------:R-:W-:-:S04]  /*1130*/  LOP3.LUT R19, R21, 0x7ff00000, RZ, 0xc0, !PT ;  /* 0x7ff0000015137812 */ /* 0x000fc800078ec0ff */
[CC--:B------:R-:W-:Y:S02]  /*1140*/  VIADDMNMX R18, R14.reuse, -R19.reuse, 0xb9600000, !PT ;  /* 0xb96000000e127446 */ /* 0x0c0fe40007800913 */
[----:B------:R-:W-:Y:S02]  /*1150*/  ISETP.GE.U32.AND P0, PT, R14, R19, PT ;  /* 0x000000130e00720c */ /* 0x000fe40003f06070 */
[----:B------:R-:W-:Y:S02]  /*1160*/  VIMNMX R18, PT, PT, R18, 0x46a00000, PT ;  /* 0x46a0000012127848 */ /* 0x000fe40003fe0100 */
[----:B------:R-:W-:-:S05]  /*1170*/  SEL R15, R15, 0x63400000, !P0 ;  /* 0x634000000f0f7807 */ /* 0x000fca0004000000 */
[----:B------:R-:W-:Y:S02]  /*1180*/  IMAD.IADD R26, R18, 0x1, -R15 ;  /* 0x00000001121a7824 */ /* 0x000fe400078e0a0f */
[----:B------:R-:W-:Y:S02]  /*1190*/  IMAD.MOV.U32 R18, RZ, RZ, RZ ;  /* 0x000000ffff127224 */ /* 0x000fe400078e00ff */
[----:B------:R-:W-:-:S06]  /*11a0*/  VIADD R19, R26, 0x7fe00000 ;  /* 0x7fe000001a137836 */ /* 0x000fcc0000000000 */
[----:B------:R-:W-:-:S10]  /*11b0*/  DMUL R14, R30, R18 ;  /* 0x000000121e0e7228 */ /* 0x000fd40000000000 */
[----:B------:R-:W-:-:S13]  /*11c0*/  FSETP.GTU.AND P0, PT, |R15|, 1.469367938527859385e-39, PT ;  /* 0x001000000f00780b */ /* 0x000fda0003f0c200 */
[----:B------:R-:W-:Y:S05]  /*11d0*/  @P0 BRA `(.L_x_27) ;  /* 0x0000000000940947 */ /* 0x000fea0003800000 */
[----:B------:R-:W-:Y:S01]  /*11e0*/  DFMA R16, R30, -R22, R16 ;  /* 0x800000161e10722b */ /* 0x000fe20000000010 */
[----:B------:R-:W-:-:S09]  /*11f0*/  IMAD.MOV.U32 R18, RZ, RZ, RZ ;  /* 0x000000ffff127224 */ /* 0x000fd200078e00ff */
[C---:B------:R-:W-:Y:S02]  /*1200*/  FSETP.NEU.AND P0, PT, R17.reuse, RZ, PT ;  /* 0x000000ff1100720b */ /* 0x040fe40003f0d000 */
[----:B------:R-:W-:-:S04]  /*1210*/  LOP3.LUT R21, R17, 0x80000000, R21, 0x48, !PT ;  /* 0x8000000011157812 */ /* 0x000fc800078e4815 */
[----:B------:R-:W-:-:S07]  /*1220*/  LOP3.LUT R19, R21, R19, RZ, 0xfc, !PT ;  /* 0x0000001315137212 */ /* 0x000fce00078efcff */
[----:B------:R-:W-:Y:S05]  /*1230*/  @!P0 BRA `(.L_x_27) ;  /* 0x00000000007c8947 */ /* 0x000fea0003800000 */
[----:B------:R-:W-:Y:S01]  /*1240*/  IMAD.MOV R17, RZ, RZ, -R26 ;  /* 0x000000ffff117224 */ /* 0x000fe200078e0a1a */
[----:B------:R-:W-:Y:S01]  /*1250*/  MOV R16, RZ ;  /* 0x000000ff00107202 */ /* 0x000fe20000000f00 */
[----:B------:R-:W-:-:S05]  /*1260*/  DMUL.RP R18, R30, R18 ;  /* 0x000000121e127228 */ /* 0x000fca0000008000 */
[----:B------:R-:W-:-:S05]  /*1270*/  DFMA R16, R14, -R16, R30 ;  /* 0x800000100e10722b */ /* 0x000fca000000001e */
[----:B------:R-:W-:Y:S02]  /*1280*/  LOP3.LUT R21, R19, R21, RZ, 0x3c, !PT ;  /* 0x0000001513157212 */ /* 0x000fe400078e3cff */
[----:B------:R-:W-:-:S04]  /*1290*/  IADD3 R16, PT, PT, -R26, -0x43300000, RZ ;  /* 0xbcd000001a107810 */ /* 0x000fc80007ffe1ff */
[----:B------:R-:W-:-:S04]  /*12a0*/  FSETP.NEU.AND P0, PT, |R17|, R16, PT ;  /* 0x000000101100720b */ /* 0x000fc80003f0d200 */
[----:B------:R-:W-:Y:S02]  /*12b0*/  FSEL R14, R18, R14, !P0 ;  /* 0x0000000e120e7208 */ /* 0x000fe40004000000 */
[----:B------:R-:W-:Y:S01]  /*12c0*/  FSEL R15, R21, R15, !P0 ;  /* 0x0000000f150f7208 */ /* 0x000fe20004000000 */
[----:B------:R-:W-:Y:S06]  /*12d0*/  BRA `(.L_x_27) ;  /* 0x0000000000547947 */ /* 0x000fec0003800000 */
.L_x_26:
[----:B------:R-:W-:-:S14]  /*12e0*/  DSETP.NAN.AND P0, PT, R18, R18, PT ;  /* 0x000000121200722a */ /* 0x000fdc0003f08000 */
[----:B------:R-:W-:Y:S05]  /*12f0*/  @P0 BRA `(.L_x_28) ;  /* 0x0000000000440947 */ /* 0x000fea0003800000 */
[----:B------:R-:W-:-:S14]  /*1300*/  DSETP.NAN.AND P0, PT, R20, R20, PT ;  /* 0x000000141400722a */ /* 0x000fdc0003f08000 */
[----:B------:R-:W-:Y:S05]  /*1310*/  @P0 BRA `(.L_x_29) ;  /* 0x0000000000300947 */ /* 0x000fea0003800000 */
[----:B------:R-:W-:Y:S01]  /*1320*/  ISETP.NE.AND P0, PT, R34, R35, PT ;  /* 0x000000232200720c */ /* 0x000fe20003f05270 */
[----:B------:R-:W-:Y:S02]  /*1330*/  IMAD.MOV.U32 R14, RZ, RZ, 0x0 ;  /* 0x00000000ff0e7424 */ /* 0x000fe400078e00ff */
[----:B------:R-:W-:-:S10]  /*1340*/  IMAD.MOV.U32 R15, RZ, RZ, -0x80000 ;  /* 0xfff80000ff0f7424 */ /* 0x000fd400078e00ff */
[----:B------:R-:W-:Y:S05]  /*1350*/  @!P0 BRA `(.L_x_27) ;  /* 0x0000000000348947 */ /* 0x000fea0003800000 */
[----:B------:R-:W-:Y:S02]  /*1360*/  ISETP.NE.AND P0, PT, R34, 0x7ff00000, PT ;  /* 0x7ff000002200780c */ /* 0x000fe40003f05270 */
[----:B------:R-:W-:Y:S02]  /*1370*/  LOP3.LUT R15, R19, 0x80000000, R21, 0x48, !PT ;  /* 0x80000000130f7812 */ /* 0x000fe400078e4815 */
[----:B------:R-:W-:-:S13]  /*1380*/  ISETP.EQ.OR P0, PT, R35, RZ, !P0 ;  /* 0x000000ff2300720c */ /* 0x000fda0004702670 */
[----:B------:R-:W-:Y:S01]  /*1390*/  @P0 LOP3.LUT R16, R15, 0x7ff00000, RZ, 0xfc, !PT ;  /* 0x7ff000000f100812 */ /* 0x000fe200078efcff */
[----:B------:R-:W-:Y:S02]  /*13a0*/  @!P0 IMAD.MOV.U32 R14, RZ, RZ, RZ ;  /* 0x000000ffff0e8224 */ /* 0x000fe400078e00ff */
[----:B------:R-:W-:Y:S02]  /*13b0*/  @P0 IMAD.MOV.U32 R14, RZ, RZ, RZ ;  /* 0x000000ffff0e0224 */ /* 0x000fe400078e00ff */
[----:B------:R-:W-:Y:S01]  /*13c0*/  @P0 IMAD.MOV.U32 R15, RZ, RZ, R16 ;  /* 0x000000ffff0f0224 */ /* 0x000fe200078e0010 */
[----:B------:R-:W-:Y:S06]  /*13d0*/  BRA `(.L_x_27) ;  /* 0x0000000000147947 */ /* 0x000fec0003800000 */
.L_x_29:
[----:B------:R-:W-:Y:S01]  /*13e0*/  LOP3.LUT R15, R21, 0x80000, RZ, 0xfc, !PT ;  /* 0x00080000150f7812 */ /* 0x000fe200078efcff */
[----:B------:R-:W-:Y:S01]  /*13f0*/  IMAD.MOV.U32 R14, RZ, RZ, R20 ;  /* 0x000000ffff0e7224 */ /* 0x000fe200078e0014 */
[----:B------:R-:W-:Y:S06]  /*1400*/  BRA `(.L_x_27) ;  /* 0x0000000000087947 */ /* 0x000fec0003800000 */
.L_x_28:
[----:B------:R-:W-:Y:S02]  /*1410*/  LOP3.LUT R15, R19, 0x80000, RZ, 0xfc, !PT ;  /* 0x00080000130f7812 */ /* 0x000fe400078efcff */
[----:B------:R-:W-:-:S07]  /*1420*/  MOV R14, R18 ;  /* 0x00000012000e7202 */ /* 0x000fce0000000f00 */
.L_x_27:
[----:B------:R-:W-:Y:S05]  /*1430*/  BSYNC.RECONVERGENT B2 ;  /* 0x0000000000027941 */ /* 0x000fea0003800200 */
.L_x_25:
[----:B------:R-:W-:Y:S02]  /*1440*/  IMAD.MOV.U32 R16, RZ, RZ, R14 ;  /* 0x000000ffff107224 */ /* 0x000fe400078e000e */
[----:B------:R-:W-:Y:S02]  /*1450*/  IMAD.MOV.U32 R17, RZ, RZ, R15 ;  /* 0x000000ffff117224 */ /* 0x000fe400078e000f */
[----:B------:R-:W-:Y:S02]  /*1460*/  IMAD.MOV.U32 R14, RZ, RZ, R0 ;  /* 0x000000ffff0e7224 */ /* 0x000fe400078e0000 */
[----:B------:R-:W-:-:S04]  /*1470*/  IMAD.MOV.U32 R15, RZ, RZ, 0x0 ;  /* 0x00000000ff0f7424 */ /* 0x000fc800078e00ff */
[----:B------:R-:W-:Y:S05]  /*1480*/  RET.REL.NODEC R14 `(_Z13min_max_indexPiS_iiii) ;  /* 0xffffffe80edc7950 */ /* 0x000fea0003c3ffff */
        .type           $_Z13min_max_indexPiS_iiii$__internal_accurate_pow,@function
        .size           $_Z13min_max_indexPiS_iiii$__internal_accurate_pow,(.L_x_41 - $_Z13min_max_indexPiS_iiii$__internal_accurate_pow)
$_Z13min_max_indexPiS_iiii$__internal_accurate_pow:
[----:B------:R-:W0:Y:S01]  /*1490*/  MUFU.RCP64H R27, 2 ;  /* 0x40000000001b7908 */ /* 0x000e220000001800 */
[----:B------:R-:W-:Y:S01]  /*14a0*/  IMAD.MOV.U32 R14, RZ, RZ, 0x0 ;  /* 0x00000000ff0e7424 */ /* 0x000fe200078e00ff */
[----:B------:R-:W-:Y:S01]  /*14b0*/  MOV R26, RZ ;  /* 0x000000ff001a7202 */ /* 0x000fe20000000f00 */
[----:B------:R-:W-:Y:S01]  /*14c0*/  IMAD.MOV.U32 R15, RZ, RZ, 0x40000000 ;  /* 0x40000000ff0f7424 */ /* 0x000fe200078e00ff */
[----:B------:R-:W-:Y:S01]  /*14d0*/  UMOV UR8, 0x7d2cafe2 ;  /* 0x7d2cafe200087882 */ /* 0x000fe20000000000 */
[----:B------:R-:W-:Y:S01]  /*14e0*/  IMAD.MOV.U32 R16, RZ, RZ, 0x41ad3b5a ;  /* 0x41ad3b5aff107424 */ /* 0x000fe200078e00ff */
[----:B------:R-:W-:Y:S01]  /*14f0*/  UMOV UR9, 0x3eb0f5ff ;  /* 0x3eb0f5ff00097882 */ /* 0x000fe20000000000 */
[----:B------:R-:W-:Y:S02]  /*1500*/  IMAD.MOV.U32 R17, RZ, RZ, 0x3ed0f5d2 ;  /* 0x3ed0f5d2ff117424 */ /* 0x000fe400078e00ff */
[----:B0-----:R-:W-:-:S08]  /*1510*/  DFMA R14, R26, -R14, 1 ;  /* 0x3ff000001a0e742b */ /* 0x001fd0000000080e */
[----:B------:R-:W-:-:S08]  /*1520*/  DFMA R14, R14, R14, R14 ;  /* 0x0000000e0e0e722b */ /* 0x000fd0000000000e */
[----:B------:R-:W-:-:S08]  /*1530*/  DFMA R26, R26, R14, R26 ;  /* 0x0000000e1a1a722b */ /* 0x000fd0000000001a */
[----:B------:R-:W-:-:S08]  /*1540*/  DMUL R14, RZ, R26 ;  /* 0x0000001aff0e7228 */ /* 0x000fd00000000000 */
[----:B------:R-:W-:-:S08]  /*1550*/  DFMA R14, RZ, R26, R14 ;  /* 0x0000001aff0e722b */ /* 0x000fd0000000000e */
[CC--:B------:R-:W-:Y:S02]  /*1560*/  DMUL R24, R14.reuse, R14.reuse ;  /* 0x0000000e0e187228 */ /* 0x0c0fe40000000000 */
[----:B------:R-:W-:Y:S02]  /*1570*/  DADD R18, RZ, -R14 ;  /* 0x00000000ff127229 */ /* 0x000fe4000000080e */
[----:B------:R-:W-:-:S04]  /*1580*/  DMUL R30, R14, R14 ;  /* 0x0000000e0e1e7228 */ /* 0x000fc80000000000 */
[----:B------:R-:W-:Y:S01]  /*1590*/  DFMA R16, R24, UR8, R16 ;  /* 0x0000000818107c2b */ /* 0x000fe20008000010 */
[----:B------:R-:W-:Y:S01]  /*15a0*/  UMOV UR8, 0x75488a3f ;  /* 0x75488a3f00087882 */ /* 0x000fe20000000000 */
[----:B------:R-:W-:Y:S01]  /*15b0*/  UMOV UR9, 0x3ef3b20a ;  /* 0x3ef3b20a00097882 */ /* 0x000fe20000000000 */
[----:B------:R-:W-:-:S05]  /*15c0*/  DADD R18, R18, R18 ;  /* 0x0000000012127229 */ /* 0x000fca0000000012 */
[----:B------:R-:W-:Y:S01]  /*15d0*/  DFMA R16, R24, R16, UR8 ;  /* 0x0000000818107e2b */ /* 0x000fe20008000010 */
[----:B------:R-:W-:Y:S01]  /*15e0*/  UMOV UR8, 0xe4faecd5 ;  /* 0xe4faecd500087882 */ /* 0x000fe20000000000 */
[----:B------:R-:W-:Y:S01]  /*15f0*/  UMOV UR9, 0x3f1745cd ;  /* 0x3f1745cd00097882 */ /* 0x000fe20000000000 */
[----:B------:R-:W-:-:S05]  /*1600*/  DFMA R18, RZ, -R14, R18 ;  /* 0x8000000eff12722b */ /* 0x000fca0000000012 */
[----:B------:R-:W-:Y:S01]  /*1610*/  DFMA R16, R24, R16, UR8 ;  /* 0x0000000818107e2b */ /* 0x000fe20008000010 */
[----:B------:R-:W-:Y:S01]  /*1620*/  UMOV UR8, 0x258a578b ;  /* 0x258a578b00087882 */ /* 0x000fe20000000000 */
[----:B------:R-:W-:Y:S01]  /*1630*/  UMOV UR9, 0x3f3c71c7 ;  /* 0x3f3c71c700097882 */ /* 0x000fe20000000000 */
[----:B------:R-:W-:Y:S02]  /*1640*/  DMUL R18, R26, R18 ;  /* 0x000000121a127228 */ /* 0x000fe40000000000 */
[----:B------:R-:W-:-:S03]  /*1650*/  DFMA R26, R14, R14, -R30 ;  /* 0x0000000e0e1a722b */ /* 0x000fc6000000081e */
[----:B------:R-:W-:Y:S01]  /*1660*/  DFMA R16, R24, R16, UR8 ;  /* 0x0000000818107e2b */ /* 0x000fe20008000010 */
[----:B------:R-:W-:Y:S01]  /*1670*/  UMOV UR8, 0x9242b910 ;  /* 0x9242b91000087882 */ /* 0x000fe20000000000 */
[----:B------:R-:W-:-:S06]  /*1680*/  UMOV UR9, 0x3f624924 ;  /* 0x3f62492400097882 */ /* 0x000fcc0000000000 */
[----:B------:R-:W-:Y:S01]  /*1690*/  DFMA R16, R24, R16, UR8 ;  /* 0x0000000818107e2b */ /* 0x000fe20008000010 */
[----:B------:R-:W-:Y:S01]  /*16a0*/  UMOV UR8, 0x99999dfb ;  /* 0x99999dfb00087882 */ /* 0x000fe20000000000 */
[----:B------:R-:W-:-:S06]  /*16b0*/  UMOV UR9, 0x3f899999 ;  /* 0x3f89999900097882 */ /* 0x000fcc0000000000 */
[----:B------:R-:W-:Y:S01]  /*16c0*/  DFMA R20, R24, R16, UR8 ;  /* 0x0000000818147e2b */ /* 0x000fe20008000010 */
[----:B------:R-:W-:Y:S01]  /*16d0*/  UMOV UR8, 0x55555555 ;  /* 0x5555555500087882 */ /* 0x000fe20000000000 */
[----:B------:R-:W-:-:S06]  /*16e0*/  UMOV UR9, 0x3fb55555 ;  /* 0x3fb5555500097882 */ /* 0x000fcc0000000000 */
[----:B------:R-:W-:-:S08]  /*16f0*/  DFMA R16, R24, R20, UR8 ;  /* 0x0000000818107e2b */ /* 0x000fd00008000014 */
[----:B------:R-:W-:Y:S01]  /*1700*/  DADD R22, -R16, UR8 ;  /* 0x0000000810167e29 */ /* 0x000fe20008000100 */
[----:B------:R-:W-:Y:S01]  /*1710*/  UMOV UR8, 0xb9e7b0 ;  /* 0x00b9e7b000087882 */ /* 0x000fe20000000000 */
[----:B------:R-:W-:-:S06]  /*1720*/  UMOV UR9, 0x3c46a4cb ;  /* 0x3c46a4cb00097882 */ /* 0x000fcc0000000000 */
[----:B------:R-:W-:Y:S02]  /*1730*/  DFMA R22, R24, R20, R22 ;  /* 0x000000141816722b */ /* 0x000fe40000000016 */
[----:B------:R-:W-:Y:S01]  /*1740*/  DMUL R20, R14, R30 ;  /* 0x0000001e0e147228 */ /* 0x000fe20000000000 */
[----:B------:R-:W-:Y:S02]  /*1750*/  VIADD R25, R19, 0x100000 ;  /* 0x0010000013197836 */ /* 0x000fe40000000000 */
[----:B------:R-:W-:-:S03]  /*1760*/  IMAD.MOV.U32 R24, RZ, RZ, R18 ;  /* 0x000000ffff187224 */ /* 0x000fc600078e0012 */
[----:B------:R-:W-:Y:S01]  /*1770*/  DADD R22, R22, -UR8 ;  /* 0x8000000816167e29 */ /* 0x000fe20008000000 */
[----:B------:R-:W-:Y:S01]  /*1780*/  UMOV UR8, 0x0 ;  /* 0x0000000000087882 */ /* 0x000fe20000000000 */
[C---:B------:R-:W-:Y:S01]  /*1790*/  DFMA R28, R14.reuse, R30, -R20 ;  /* 0x0000001e0e1c722b */ /* 0x040fe20000000814 */
[----:B------:R-:W-:Y:S01]  /*17a0*/  UMOV UR9, 0x3ff00000 ;  /* 0x3ff0000000097882 */ /* 0x000fe20000000000 */
[----:B------:R-:W-:-:S04]  /*17b0*/  DFMA R24, R14, R24, R26 ;  /* 0x000000180e18722b */ /* 0x000fc8000000001a */
[----:B------:R-:W-:Y:S02]  /*17c0*/  DADD R26, R16, R22 ;  /* 0x00000000101a7229 */ /* 0x000fe40000000016 */
[----:B------:R-:W-:-:S06]  /*17d0*/  DFMA R28, R18, R30, R28 ;  /* 0x0000001e121c722b */ /* 0x000fcc000000001c */
[----:B------:R-:W-:Y:S02]  /*17e0*/  DMUL R30, R26, R20 ;  /* 0x000000141a1e7228 */ /* 0x000fe40000000000 */
[----:B------:R-:W-:Y:S02]  /*17f0*/  DFMA R24, R14, R24, R28 ;  /* 0x000000180e18722b */ /* 0x000fe4000000001c */
[----:B------:R-:W-:-:S04]  /*1800*/  DADD R28, R16, -R26 ;  /* 0x00000000101c7229 */ /* 0x000fc8000000081a */
[----:B------:R-:W-:-:S04]  /*1810*/  DFMA R16, R26, R20, -R30 ;  /* 0x000000141a10722b */ /* 0x000fc8000000081e */
[----:B------:R-:W-:-:S04]  /*1820*/  DADD R28, R22, R28 ;  /* 0x00000000161c7229 */ /* 0x000fc8000000001c */
[----:B------:R-:W-:-:S08]  /*1830*/  DFMA R16, R26, R24, R16 ;  /* 0x000000181a10722b */ /* 0x000fd00000000010 */
[----:B------:R-:W-:-:S08]  /*1840*/  DFMA R28, R28, R20, R16 ;  /* 0x000000141c1c722b */ /* 0x000fd00000000010 */
[----:B------:R-:W-:-:S08]  /*1850*/  DADD R20, R30, R28 ;  /* 0x000000001e147229 */ /* 0x000fd0000000001c */
[--C-:B------:R-:W-:Y:S02]  /*1860*/  DADD R16, R14, R20.reuse ;  /* 0x000000000e107229 */ /* 0x100fe40000000014 */
[----:B------:R-:W-:-:S06]  /*1870*/  DADD R30, R30, -R20 ;  /* 0x000000001e1e7229 */ /* 0x000fcc0000000814 */
[----:B------:R-:W-:Y:S02]  /*1880*/  DADD R14, R14, -R16 ;  /* 0x000000000e0e7229 */ /* 0x000fe40000000810 */
[----:B------:R-:W-:-:S06]  /*1890*/  DADD R30, R28, R30 ;  /* 0x000000001c1e7229 */ /* 0x000fcc000000001e */
[----:B------:R-:W-:-:S08]  /*18a0*/  DADD R14, R20, R14 ;  /* 0x00000000140e7229 */ /* 0x000fd0000000000e */
[----:B------:R-:W-:-:S08]  /*18b0*/  DADD R14, R30, R14 ;  /* 0x000000001e0e7229 */ /* 0x000fd0000000000e */
[----:B------:R-:W-:Y:S01]  /*18c0*/  DADD R22, R18, R14 ;  /* 0x0000000012167229 */ /* 0x000fe2000000000e */
[----:B------:R-:W-:Y:S01]  /*18d0*/  IMAD.MOV.U32 R14, RZ, RZ, -0x105c611 ;  /* 0xfefa39efff0e7424 */ /* 0x000fe200078e00ff */
[----:B------:R-:W-:Y:S01]  /*18e0*/  MOV R15, 0x3fe62e42 ;  /* 0x3fe62e42000f7802 */ /* 0x000fe20000000f00 */
[----:B------:R-:W-:Y:S02]  /*18f0*/  IMAD.MOV.U32 R18, RZ, RZ, -0x105c611 ;  /* 0xfefa39efff127424 */ /* 0x000fe400078e00ff */
[----:B------:R-:W-:-:S03]  /*1900*/  IMAD.MOV.U32 R19, RZ, RZ, 0x3fe62e42 ;  /* 0x3fe62e42ff137424 */ /* 0x000fc600078e00ff */
[----:B------:R-:W-:-:S08]  /*1910*/  DADD R20, R16, R22 ;  /* 0x0000000010147229 */ /* 0x000fd00000000016 */
[--C-:B------:R-:W-:Y:S02]  /*1920*/  DFMA R14, R14, UR8, R20.reuse ;  /* 0x000000080e0e7c2b */ /* 0x100fe40008000014 */
[----:B------:R-:W-:-:S06]  /*1930*/  DADD R24, R16, -R20 ;  /* 0x0000000010187229 */ /* 0x000fcc0000000814 */
[----:B------:R-:W-:Y:S02]  /*1940*/  DFMA R16, -R18, 1, R14 ;  /* 0x3ff000001210782b */ /* 0x000fe4000000010e */
[----:B------:R-:W-:Y:S01]  /*1950*/  DADD R24, R22, R24 ;  /* 0x0000000016187229 */ /* 0x000fe20000000018 */
[----:B------:R-:W-:-:S05]  /*1960*/  LOP3.LUT R22, R3, 0xff0fffff, RZ, 0xc0, !PT ;  /* 0xff0fffff03167812 */ /* 0x000fca00078ec0ff */
[----:B------:R-:W-:Y:S01]  /*1970*/  DADD R16, -R20, R16 ;  /* 0x0000000014107229 */ /* 0x000fe20000000110 */
[----:B------:R-:W-:Y:S02]  /*1980*/  IMAD.MOV.U32 R20, RZ, RZ, 0x3b39803f ;  /* 0x3b39803fff147424 */ /* 0x000fe400078e00ff */
[----:B------:R-:W-:-:S05]  /*1990*/  IMAD.MOV.U32 R21, RZ, RZ, 0x3c7abc9e ;  /* 0x3c7abc9eff157424 */ /* 0x000fca00078e00ff */
[----:B------:R-:W-:-:S08]  /*19a0*/  DADD R16, R24, -R16 ;  /* 0x0000000018107229 */ /* 0x000fd00000000810 */
[----:B------:R-:W-:Y:S01]  /*19b0*/  DFMA R20, R20, UR8, R16 ;  /* 0x0000000814147c2b */ /* 0x000fe20008000010 */
[----:B------:R-:W-:Y:S01]  /*19c0*/  UMOV UR8, 0x3b39803f ;  /* 0x3b39803f00087882 */ /* 0x000fe20000000000 */
[----:B------:R-:W-:Y:S01]  /*19d0*/  IMAD.SHL.U32 R16, R3, 0x2, RZ ;  /* 0x0000000203107824 */ /* 0x000fe200078e00ff */
[----:B------:R-:W-:-:S04]  /*19e0*/  UMOV UR9, 0x3c7abc9e ;  /* 0x3c7abc9e00097882 */ /* 0x000fc80000000000 */
[----:B------:R-:W-:Y:S01]  /*19f0*/  ISETP.GT.U32.AND P1, PT, R16, -0x2000001, PT ;  /* 0xfdffffff1000780c */ /* 0x000fe20003f24070 */
[----:B------:R-:W-:-:S03]  /*1a00*/  DADD R16, R14, R20 ;  /* 0x000000000e107229 */ /* 0x000fc60000000014 */
[----:B------:R-:W-:Y:S02]  /*1a10*/  SEL R23, R22, R3, P1 ;  /* 0x0000000316177207 */ /* 0x000fe40000800000 */
[----:B------:R-:W-:-:S03]  /*1a20*/  MOV R22, R0 ;  /* 0x0000000000167202 */ /* 0x000fc60000000f00 */
[----:B------:R-:W-:-:S03]  /*1a30*/  DADD R24, R14, -R16 ;  /* 0x000000000e187229 */ /* 0x000fc60000000810 */
[----:B------:R-:W-:-:S05]  /*1a40*/  DMUL R14, R16, R22 ;  /* 0x00000016100e7228 */ /* 0x000fca0000000000 */
[----:B------:R-:W-:-:S03]  /*1a50*/  DADD R24, R20, R24 ;  /* 0x0000000014187229 */ /* 0x000fc60000000018 */
[----:B------:R-:W-:-:S08]  /*1a60*/  DFMA R16, R16, R22, -R14 ;  /* 0x000000161010722b */ /* 0x000fd0000000080e */
[----:B------:R-:W-:Y:S01]  /*1a70*/  DFMA R22, R24, R22, R16 ;  /* 0x000000161816722b */ /* 0x000fe20000000010 */
[----:B------:R-:W-:Y:S02]  /*1a80*/  IMAD.MOV.U32 R16, RZ, RZ, 0x652b82fe ;  /* 0x652b82feff107424 */ /* 0x000fe400078e00ff */
[----:B------:R-:W-:-:S05]  /*1a90*/  IMAD.MOV.U32 R17, RZ, RZ, 0x3ff71547 ;  /* 0x3ff71547ff117424 */ /* 0x000fca00078e00ff */
[----:B------:R-:W-:-:S08]  /*1aa0*/  DADD R20, R14, R22 ;  /* 0x000000000e147229 */ /* 0x000fd00000000016 */
[----:B------:R-:W-:Y:S02]  /*1ab0*/  DFMA R16, R20, R16, 6.75539944105574400000e+15 ;  /* 0x433800001410742b */ /* 0x000fe40000000010 */
[----:B------:R-:W-:Y:S01]  /*1ac0*/  FSETP.GEU.AND P1, PT, |R21|, 4.1917929649353027344, PT ;  /* 0x4086232b1500780b */ /* 0x000fe20003f2e200 */
[----:B------:R-:W-:-:S05]  /*1ad0*/  DADD R14, R14, -R20 ;  /* 0x000000000e0e7229 */ /* 0x000fca0000000814 */
[----:B------:R-:W-:-:S03]  /*1ae0*/  DADD R24, R16, -6.75539944105574400000e+15 ;  /* 0xc338000010187429 */ /* 0x000fc60000000000 */
[----:B------:R-:W-:-:S05]  /*1af0*/  DADD R22, R22, R14 ;  /* 0x0000000016167229 */ /* 0x000fca000000000e */
[----:B------:R-:W-:-:S08]  /*1b00*/  DFMA R18, R24, -R18, R20 ;  /* 0x800000121812722b */ /* 0x000fd00000000014 */
[----:B------:R-:W-:Y:S01]  /*1b10*/  DFMA R18, R24, -UR8, R18 ;  /* 0x8000000818127c2b */ /* 0x000fe20008000012 */
[----:B------:R-:W-:Y:S01]  /*1b20*/  UMOV UR8, 0x69ce2bdf ;  /* 0x69ce2bdf00087882 */ /* 0x000fe20000000000 */
[----:B------:R-:W-:Y:S01]  /*1b30*/  IMAD.MOV.U32 R24, RZ, RZ, -0x35dec16 ;  /* 0xfca213eaff187424 */ /* 0x000fe200078e00ff */
[----:B------:R-:W-:Y:S01]  /*1b40*/  UMOV UR9, 0x3e5ade15 ;  /* 0x3e5ade1500097882 */ /* 0x000fe20000000000 */
[----:B------:R-:W-:-:S06]  /*1b50*/  IMAD.MOV.U32 R25, RZ, RZ, 0x3e928af3 ;  /* 0x3e928af3ff197424 */ /* 0x000fcc00078e00ff */
[----:B------:R-:W-:Y:S01]  /*1b60*/  DFMA R24, R18, UR8, R24 ;  /* 0x0000000812187c2b */ /* 0x000fe20008000018 */
        /* <DEDUP_REMOVED lines=24> */
[----:B------:R-:W-:-:S08]  /*1cf0*/  DFMA R24, R18, R24, 1 ;  /* 0x3ff000001218742b */ /* 0x000fd00000000018 */
[----:B------:R-:W-:-:S10]  /*1d00*/  DFMA R18, R18, R24, 1 ;  /* 0x3ff000001212742b */ /* 0x000fd40000000018 */
[----:B------:R-:W-:Y:S01]  /*1d10*/  IMAD R15, R16, 0x100000, R19 ;  /* 0x00100000100f7824 */ /* 0x000fe200078e0213 */
[----:B------:R-:W-:Y:S01]  /*1d20*/  MOV R14, R18 ;  /* 0x00000012000e7202 */ /* 0x000fe20000000f00 */
[----:B------:R-:W-:Y:S06]  /*1d30*/  @!P1 BRA `(.L_x_30) ;  /* 0x0000000000309947 */ /* 0x000fec0003800000 */
[----:B------:R-:W-:Y:S01]  /*1d40*/  FSETP.GEU.AND P2, PT, |R21|, 4.2275390625, PT ;  /* 0x408748001500780b */ /* 0x000fe20003f4e200 */
[C---:B------:R-:W-:Y:S02]  /*1d50*/  DADD R14, R20.reuse, +INF ;  /* 0x7ff00000140e7429 */ /* 0x040fe40000000000 */
[----:B------:R-:W-:-:S08]  /*1d60*/  DSETP.GEU.AND P1, PT, R20, RZ, PT ;  /* 0x000000ff1400722a */ /* 0x000fd00003f2e000 */
[----:B------:R-:W-:Y:S02]  /*1d70*/  FSEL R14, R14, RZ, P1 ;  /* 0x000000ff0e0e7208 */ /* 0x000fe40000800000 */
[----:B------:R-:W-:Y:S02]  /*1d80*/  @!P2 LEA.HI R0, R16, R16, RZ, 0x1 ;  /* 0x000000101000a211 */ /* 0x000fe400078f08ff */
[----:B------:R-:W-:Y:S02]  /*1d90*/  FSEL R15, R15, RZ, P1 ;  /* 0x000000ff0f0f7208 */ /* 0x000fe40000800000 */
[----:B------:R-:W-:-:S05]  /*1da0*/  @!P2 SHF.R.S32.HI R3, RZ, 0x1, R0 ;  /* 0x00000001ff03a819 */ /* 0x000fca0000011400 */
[----:B------:R-:W-:Y:S02]  /*1db0*/  @!P2 IMAD.IADD R16, R16, 0x1, -R3 ;  /* 0x000000011010a824 */ /* 0x000fe400078e0a03 */
[----:B------:R-:W-:-:S03]  /*1dc0*/  @!P2 IMAD R19, R3, 0x100000, R19 ;  /* 0x001000000313a824 */ /* 0x000fc600078e0213 */
[----:B------:R-:W-:Y:S01]  /*1dd0*/  @!P2 LEA R17, R16, 0x3ff00000, 0x14 ;  /* 0x3ff000001011a811 */ /* 0x000fe200078ea0ff */
[----:B------:R-:W-:-:S06]  /*1de0*/  @!P2 IMAD.MOV.U32 R16, RZ, RZ, RZ ;  /* 0x000000ffff10a224 */ /* 0x000fcc00078e00ff */
[----:B------:R-:W-:-:S11]  /*1df0*/  @!P2 DMUL R14, R18, R16 ;  /* 0x00000010120ea228 */ /* 0x000fd60000000000 */
.L_x_30:
[----:B------:R-:W-:Y:S01]  /*1e00*/  DFMA R22, R22, R14, R14 ;  /* 0x0000000e1616722b */ /* 0x000fe2000000000e */
[----:B------:R-:W-:Y:S01]  /*1e10*/  IMAD.MOV.U32 R3, RZ, RZ, 0x0 ;  /* 0x00000000ff037424 */ /* 0x000fe200078e00ff */
[----:B------:R-:W-:-:S08]  /*1e20*/  DSETP.NEU.AND P1, PT, |R14|, +INF , PT ;  /* 0x7ff000000e00742a */ /* 0x000fd00003f2d200 */
[----:B------:R-:W-:Y:S02]  /*1e30*/  FSEL R24, R14, R22, !P1 ;  /* 0x000000160e187208 */ /* 0x000fe40004800000 */
[----:B------:R-:W-:Y:S01]  /*1e40*/  FSEL R25, R15, R23, !P1 ;  /* 0x000000170f197208 */ /* 0x000fe20004800000 */
[----:B------:R-:W-:Y:S06]  /*1e50*/  RET.REL.NODEC R2 `(_Z13min_max_indexPiS_iiii) ;  /* 0xffffffe002687950 */ /* 0x000fec0003c3ffff */
.L_x_31:
[----:B------:R-:W-:-:S00]  /*1e60*/  BRA `(.L_x_31) ;  /* 0xfffffffc00fc7947 */ /* 0x000fc0000383ffff */
[----:B------:R-:W-:-:S00]  /*1e70*/  NOP ;  /* 0x0000000000007918 */ /* 0x000fc00000000000 */
        /* <DEDUP_REMOVED lines=8> */
.L_x_41:


//--------------------- .text._Z18find_object_colourPKhPiS1_ --------------------------
	.section	.text._Z18find_object_colourPKhPiS1_,"ax",@progbits
	.align	128
        .global         _Z18find_object_colourPKhPiS1_
        .type           _Z18find_object_colourPKhPiS1_,@function
        .size           _Z18find_object_colourPKhPiS1_,(.L_x_43 - _Z18find_object_colourPKhPiS1_)
        .other          _Z18find_object_colourPKhPiS1_,@"STO_CUDA_ENTRY STV_DEFAULT"
_Z18find_object_colourPKhPiS1_:
.text._Z18find_object_colourPKhPiS1_:
[----:B------:R-:W-:Y:S01]  /*0000*/  LDC R1, c[0x0][0x37c] ;  /* 0x0000df00ff017b82 */ /* 0x000fe20000000800 */
[----:B------:R-:W0:Y:S07]  /*0010*/  S2R R3, SR_TID.X ;  /* 0x0000000000037919 */ /* 0x000e2e0000002100 */
[----:B------:R-:W0:Y:S01]  /*0020*/  S2UR UR6, SR_CTAID.X ;  /* 0x00000000000679c3 */ /* 0x000e220000002500 */
[----:B------:R-:W1:Y:S01]  /*0030*/  LDCU.64 UR4, c[0x0][0x358] ;  /* 0x00006b00ff0477ac */ /* 0x000e620008000a00 */
[----:B------:R-:W2:Y:S06]  /*0040*/  LDCU.64 UR8, c[0x0][0x380] ;  /* 0x00007000ff0877ac */ /* 0x000eac0008000a00 */
[----:B------:R-:W0:Y:S02]  /*0050*/  LDC R0, c[0x0][0x360] ;  /* 0x0000d800ff007b82 */ /* 0x000e240000000800 */
[----:B0-----:R-:W-:-:S05]  /*0060*/  IMAD R0, R0, UR6, R3 ;  /* 0x0000000600007c24 */ /* 0x001fca000f8e0203 */
[----:B------:R-:W-:-:S13]  /*0070*/  ISETP.GT.AND P0, PT, R0, 0x2cf, PT ;  /* 0x000002cf0000780c */ /* 0x000fda0003f04270 */
[----:B-12---:R-:W-:Y:S05]  /*0080*/  @P0 BRA `(.L_x_32) ;  /* 0x0000000400680947 */ /* 0x006fea0003800000 */
[----:B------:R-:W0:Y:S01]  /*0090*/  LDCU.64 UR6, c[0x0][0x380] ;  /* 0x00007000ff0677ac */ /* 0x000e220008000a00 */
[----:B------:R-:W-:-:S05]  /*00a0*/  IMAD R4, R0, 0xf00, RZ ;  /* 0x00000f0000047824 */ /* 0x000fca00078e02ff */
[----:B0-----:R-:W-:-:S04]  /*00b0*/  IADD3 R2, P0, PT, R4, UR6, RZ ;  /* 0x0000000604027c10 */ /* 0x001fc8000ff1e0ff */
[----:B------:R-:W-:-:S05]  /*00c0*/  LEA.HI.X.SX32 R3, R4, UR7, 0x1, P0 ;  /* 0x0000000704037c11 */ /* 0x000fca00080f0eff */
[----:B------:R-:W2:Y:S04]  /*00d0*/  LDG.E.U8 R6, desc[UR4][R2.64+0x1] ;  /* 0x0000010402067981 */ /* 0x000ea8000c1e1100 */
[----:B------:R-:W2:Y:S04]  /*00e0*/  LDG.E.U8 R8, desc[UR4][R2.64+0x2] ;  /* 0x0000020402087981 */ /* 0x000ea8000c1e1100 */
[----:B------:R-:W3:Y:S01]  /*00f0*/  LDG.E.U8 R5, desc[UR4][R2.64] ;  /* 0x0000000402057981 */ /* 0x000ee2000c1e1100 */
[----:B------:R-:W-:Y:S01]  /*0100*/  BSSY.RECONVERGENT B0, `(.L_x_33) ;  /* 0x000004e000007945 */ /* 0x000fe20003800200 */
[----:B--2---:R-:W-:-:S02]  /*0110*/  VIMNMX.U16x2 R6, PT, PT, R6, R8, !PT ;  /* 0x0000000806067248 */ /* 0x004fc40007fe0200 */
[----:B---3--:R-:W-:Y:S02]  /*0120*/  ISETP.GE.U32.AND P0, PT, R5, 0xe6, PT ;  /* 0x000000e60500780c */ /* 0x008fe40003f06070 */
[----:B------:R-:W-:-:S04]  /*0130*/  LOP3.LUT R6, R6, 0xffff, RZ, 0xc0, !PT ;  /* 0x0000ffff06067812 */ /* 0x000fc800078ec0ff */
[----:B------:R-:W-:-:S13]  /*0140*/  ISETP.GT.U32.OR P0, PT, R6, 0xf, !P0 ;  /* 0x0000000f0600780c */ /* 0x000fda0004704470 */
[----:B------:R-:W-:Y:S05]  /*0150*/  @!P0 BRA `(.L_x_34) ;  /* 0x0000000400208947 */ /* 0x000fea0003800000 */
[----:B------:R-:W-:-:S07]  /*0160*/  IMAD.MOV.U32 R5, RZ, RZ, RZ ;  /* 0x000000ffff057224 */ /* 0x000fce00078e00ff */
.L_x_35:
[----:B------:R-:W2:Y:S04]  /*0170*/  LDG.E.U8 R8, desc[UR4][R2.64+0x4] ;  /* 0x0000040402087981 */ /* 0x000ea8000c1e1100 */
[----:B------:R-:W2:Y:S04]  /*0180*/  LDG.E.U8 R10, desc[UR4][R2.64+0x5] ;  /* 0x00000504020a7981 */ /* 0x000ea8000c1e1100 */
[----:B------:R-:W3:Y:S01]  /*0190*/  LDG.E.U8 R6, desc[UR4][R2.64+0x3] ;  /* 0x0000030402067981 */ /* 0x000ee2000c1e1100 */
[----:B--2---:R-:W-:-:S04]  /*01a0*/  VIMNMX.U16x2 R7, PT, PT, R8, R10, !PT ;  /* 0x0000000a08077248 */ /* 0x004fc80007fe0200 */
[----:B------:R-:W-:Y:S02]  /*01b0*/  LOP3.LUT R7, R7, 0xffff, RZ, 0xc0, !PT ;  /* 0x0000ffff07077812 */ /* 0x000fe400078ec0ff */
[----:B---3--:R-:W-:Y:S02]  /*01c0*/  ISETP.GT.U32.AND P0, PT, R6, 0xe5, PT ;  /* 0x000000e50600780c */ /* 0x008fe40003f04070 */
[----:B------:R-:W-:-:S13]  /*01d0*/  ISETP.LT.U32.AND P1, PT, R7, 0x10, PT ;  /* 0x000000100700780c */ /* 0x000fda0003f21070 */
[----:B------:R-:W-:Y:S05]  /*01e0*/  @P0 BRA P1, `(.L_x_34) ;  /* 0x0000000000fc0947 */ /* 0x000fea0000800000 */
        /* <DEDUP_REMOVED lines=48> */
[----:B------:R-:W-:-:S05]  /*04f0*/  VIADD R5, R5, 0x8 ;  /* 0x0000000805057836 */ /* 0x000fca0000000000 */
[----:B------:R-:W-:-:S13]  /*0500*/  ISETP.NE.AND P0, PT, R5, 0x500, PT ;  /* 0x000005000500780c */ /* 0x000fda0003f05270 */
[----:B------:R-:W-:Y:S05]  /*0510*/  @!P0 EXIT ;  /* 0x000000000000894d */ /* 0x000fea0003800000 */
[----:B------:R-:W-:-:S05]  /*0520*/  IMAD R2, R5, 0x3, R4 ;  /* 0x0000000305027824 */ /* 0x000fca00078e0204 */
[----:B------:R-:W-:-:S04]  /*0530*/  IADD3 R6, P0, PT, R2, UR8, RZ ;  /* 0x0000000802067c10 */ /* 0x000fc8000ff1e0ff */
[----:B------:R-:W-:Y:S01]  /*0540*/  LEA.HI.X.SX32 R3, R2, UR9, 0x1, P0 ;  /* 0x0000000902037c11 */ /* 0x000fe200080f0eff */
[----:B------:R-:W-:-:S05]  /*0550*/  IMAD.MOV.U32 R2, RZ, RZ, R6 ;  /* 0x000000ffff027224 */ /* 0x000fca00078e0006 */
[----:B------:R-:W2:Y:S04]  /*0560*/  LDG.E.U8 R8, desc[UR4][R2.64+0x1] ;  /* 0x0000010402087981 */ /* 0x000ea8000c1e1100 */
[----:B------:R-:W2:Y:S04]  /*0570*/  LDG.E.U8 R10, desc[UR4][R2.64+0x2] ;  /* 0x00000204020a7981 */ /* 0x000ea8000c1e1100 */
[----:B------:R-:W3:Y:S01]  /*0580*/  LDG.E.U8 R6, desc[UR4][R2.64] ;  /* 0x0000000402067981 */ /* 0x000ee2000c1e1100 */
[----:B--2---:R-:W-:Y:S02]  /*0590*/  VIMNMX.U16x2 R7, PT, PT, R8, R10, !PT ;  /* 0x0000000a08077248 */ /* 0x004fe40007fe0200 */
[----:B---3--:R-:W-:-:S02]  /*05a0*/  ISETP.GE.U32.AND P0, PT, R6, 0xe6, PT ;  /* 0x000000e60600780c */ /* 0x008fc40003f06070 */
[----:B------:R-:W-:-:S04]  /*05b0*/  LOP3.LUT R7, R7, 0xffff, RZ, 0xc0, !PT ;  /* 0x0000ffff07077812 */ /* 0x000fc800078ec0ff */
[----:B------:R-:W-:-:S13]  /*05c0*/  ISETP.GT.U32.OR P0, PT, R7, 0xf, !P0 ;  /* 0x0000000f0700780c */ /* 0x000fda0004704470 */
[----:B------:R-:W-:Y:S05]  /*05d0*/  @P0 BRA `(.L_x_35) ;  /* 0xfffffff800e40947 */ /* 0x000fea000383ffff */
.L_x_34:
[----:B------:R-:W-:Y:S05]  /*05e0*/  BSYNC.RECONVERGENT B0 ;  /* 0x0000000000007941 */ /* 0x000fea0003800200 */
.L_x_33:
[----:B------:R-:W0:Y:S02]  /*05f0*/  LDC.64 R2, c[0x0][0x388] ;  /* 0x0000e200ff027b82 */ /* 0x000e240000000a00 */
[----:B0-----:R-:W-:-:S05]  /*0600*/  IMAD.WIDE R2, R0, 0x4, R2 ;  /* 0x0000000400027825 */ /* 0x001fca00078e0202 */
[----:B------:R-:W-:Y:S01]  /*0610*/  STG.E desc[UR4][R2.64], R0 ;  /* 0x0000000002007986 */ /* 0x000fe2000c101904 */
[----:B------:R-:W-:Y:S05]  /*0620*/  EXIT ;  /* 0x000000000000794d */ /* 0x000fea0003800000 */
.L_x_32:
[----:B------:R-:W-:-:S13]  /*0630*/  ISETP.GT.U32.AND P0, PT, R0, 0x7cf, PT ;  /* 0x000007cf0000780c */ /* 0x000fda0003f04070 */
[----:B------:R-:W-:Y:S05]  /*0640*/  @P0 EXIT ;  /* 0x000000000000094d */ /* 0x000fea0003800000 */
[----:B------:R-:W0:Y:S01]  /*0650*/  LDCU.64 UR6, c[0x0][0x380] ;  /* 0x00007000ff0677ac */ /* 0x000e220008000a00 */
[----:B------:R-:W-:-:S04]  /*0660*/  IMAD.MOV.U32 R7, RZ, RZ, 0x3 ;  /* 0x00000003ff077424 */ /* 0x000fc800078e00ff */
[----:B------:R-:W-:-:S05]  /*0670*/  IMAD R7, R0, R7, -0x870 ;  /* 0xfffff79000077424 */ /* 0x000fca00078e0207 */
[----:B0-----:R-:W-:-:S05]  /*0680*/  IADD3 R2, P0, PT, R7, UR6, RZ ;  /* 0x0000000607027c10 */ /* 0x001fca000ff1e0ff */
[----:B------:R-:W-:-:S05]  /*0690*/  IMAD.X R3, RZ, RZ, UR7, P0 ;  /* 0x00000007ff037e24 */ /* 0x000fca00080e06ff */
[----:B------:R-:W2:Y:S04]  /*06a0*/  LDG.E.U8 R6, desc[UR4][R2.64+0x1] ;  /* 0x0000010402067981 */ /* 0x000ea8000c1e1100 */
[----:B------:R-:W2:Y:S04]  /*06b0*/  LDG.E.U8 R8, desc[UR4][R2.64+0x2] ;  /* 0x0000020402087981 */ /* 0x000ea8000c1e1100 */
[----:B------:R-:W3:Y:S01]  /*06c0*/  LDG.E.U8 R4, desc[UR4][R2.64] ;  /* 0x0000000402047981 */ /* 0x000ee2000c1e1100 */
[----:B------:R-:W-:Y:S01]  /*06d0*/  BSSY.RECONVERGENT B0, `(.L_x_36) ;  /* 0x0000053000007945 */ /* 0x000fe20003800200 */
[----:B------:R-:W-:Y:S01]  /*06e0*/  VIADD R0, R0, 0xfffffd30 ;  /* 0xfffffd3000007836 */ /* 0x000fe20000000000 */
[----:B--2---:R-:W-:-:S02]  /*06f0*/  VIMNMX.U16x2 R5, PT, PT, R6, R8, !PT ;  /* 0x0000000806057248 */ /* 0x004fc40007fe0200 */
[----:B---3--:R-:W-:Y:S02]  /*0700*/  ISETP.GE.U32.AND P0, PT, R4, 0xe6, PT ;  /* 0x000000e60400780c */ /* 0x008fe40003f06070 */
[----:B------:R-:W-:-:S04]  /*0710*/  LOP3.LUT R5, R5, 0xffff, RZ, 0xc0, !PT ;  /* 0x0000ffff05057812 */ /* 0x000fc800078ec0ff */
[----:B------:R-:W-:-:S13]  /*0720*/  ISETP.GT.U32.OR P0, PT, R5, 0xf, !P0 ;  /* 0x0000000f0500780c */ /* 0x000fda0004704470 */
[----:B------:R-:W-:Y:S05]  /*0730*/  @!P0 BRA `(.L_x_37) ;  /* 0x0000000400308947 */ /* 0x000fea0003800000 */
[----:B------:R-:W0:Y:S01]  /*0740*/  LDC.64 R2, c[0x0][0x380] ;  /* 0x0000e000ff027b82 */ /* 0x000e220000000a00 */
[----:B------:R-:W-:Y:S02]  /*0750*/  IMAD.MOV.U32 R6, RZ, RZ, RZ ;  /* 0x000000ffff067224 */ /* 0x000fe400078e00ff */
[----:B------:R-:W-:-:S07]  /*0760*/  IMAD.MOV.U32 R8, RZ, RZ, RZ ;  /* 0x000000ffff087224 */ /* 0x000fce00078e00ff */
.L_x_38:
[----:B0-----:R-:W-:-:S04]  /*0770*/  IADD3 R4, P0, P1, R8, R2, R7 ;  /* 0x0000000208047210 */ /* 0x001fc8000791e007 */
[----:B------:R-:W-:-:S05]  /*0780*/  IADD3.X R5, PT, PT, RZ, R3, RZ, P0, P1 ;  /* 0x00000003ff057210 */ /* 0x000fca00007e24ff */
        /* <DEDUP_REMOVED lines=59> */
[----:B------:R-:W-:-:S04]  /*0b40*/  IMAD R8, R6, 0xf00, RZ ;  /* 0x00000f0006087824 */ /* 0x000fc800078e02ff */
[----:B------:R-:W-:-:S05]  /*0b50*/  IMAD.IADD R5, R7, 0x1, R8 ;  /* 0x0000000107057824 */ /* 0x000fca00078e0208 */
[----:B------:R-:W-:-:S05]  /*0b60*/  IADD3 R4, P0, PT, R5, R2, RZ ;  /* 0x0000000205047210 */ /* 0x000fca0007f1e0ff */
[----:B------:R-:W-:-:S05]  /*0b70*/  IMAD.X R5, RZ, RZ, R3, P0 ;  /* 0x000000ffff057224 */ /* 0x000fca00000e0603 */
        /* <DEDUP_REMOVED lines=8> */
.L_x_37:
[----:B------:R-:W-:Y:S05]  /*0c00*/  BSYNC.RECONVERGENT B0 ;  /* 0x0000000000007941 */ /* 0x000fea0003800200 */
.L_x_36:
[----:B------:R-:W0:Y:S02]  /*0c10*/  LDC.64 R2, c[0x0][0x390] ;  /* 0x0000e400ff027b82 */ /* 0x000e240000000a00 */
[----:B0-----:R-:W-:-:S05]  /*0c20*/  IMAD.WIDE.U32 R2, R0, 0x4, R2 ;  /* 0x0000000400027825 */ /* 0x001fca00078e0002 */
[----:B------:R-:W-:Y:S01]  /*0c30*/  STG.E desc[UR4][R2.64], R0 ;  /* 0x0000000002007986 */ /* 0x000fe2000c101904 */
[----:B------:R-:W-:Y:S05]  /*0c40*/  EXIT ;  /* 0x000000000000794d */ /* 0x000fea0003800000 */
.L_x_39:
        /* <DEDUP_REMOVED lines=11> */
.L_x_43:


//--------------------- .nv.shared.reserved.0     --------------------------
	.section	.nv.shared.reserved.0,"aw",@nobits
	.weak		__nv_reservedSMEM_offset_0_alias
	.size		__nv_reservedSMEM_offset_0_alias, 0, 64
	.other		__nv_reservedSMEM_offset_0_alias,@"STO_CUDA_RESERVED_SHARED STV_DEFAULT"
__nv_reservedSMEM_offset_0_alias:
	.zero		0
	.zero		64


//--------------------- .nv.constant0._Z13min_max_indexPiS_iiii --------------------------
	.section	.nv.constant0._Z13min_max_indexPiS_iiii,"a",@progbits
	.sectionflags	@""
	.align	4
.nv.constant0._Z13min_max_indexPiS_iiii:
	.zero		928


//--------------------- .nv.constant0._Z18find_object_colourPKhPiS1_ --------------------------
	.section	.nv.constant0._Z18find_object_colourPKhPiS1_,"a",@progbits
	.sectionflags	@""
	.align	4
.nv.constant0._Z18find_object_colourPKhPiS1_:
	.zero		920


//--------------------- SYMBOLS --------------------------

	.type		.nv.reservedSmem.offset0,@object
	.size		.nv.reservedSmem.offset0,0x4
